//
// Generated by NVIDIA NVVM Compiler
//
// Compiler Build ID: CL-36424714
// Cuda compilation tools, release 13.0, V13.0.88
// Based on NVVM 20.0.0
//

.version 9.0
.target sm_100
.address_size 64

	// .globl	_Z24affineLinearWarp2DKernelPKfS0_S0_Pfii

.visible .entry _Z24affineLinearWarp2DKernelPKfS0_S0_Pfii(
	.param .u64 .ptr .align 1 _Z24affineLinearWarp2DKernelPKfS0_S0_Pfii_param_0,
	.param .u64 .ptr .align 1 _Z24affineLinearWarp2DKernelPKfS0_S0_Pfii_param_1,
	.param .u64 .ptr .align 1 _Z24affineLinearWarp2DKernelPKfS0_S0_Pfii_param_2,
	.param .u64 .ptr .align 1 _Z24affineLinearWarp2DKernelPKfS0_S0_Pfii_param_3,
	.param .u32 _Z24affineLinearWarp2DKernelPKfS0_S0_Pfii_param_4,
	.param .u32 _Z24affineLinearWarp2DKernelPKfS0_S0_Pfii_param_5
)
{
	.reg .pred 	%p<22>;
	.reg .b32 	%r<22>;
	.reg .b32 	%f<41>;
	.reg .b64 	%rd<19>;

	ld.param.u64 	%rd6, [_Z24affineLinearWarp2DKernelPKfS0_S0_Pfii_param_0];
	ld.param.u64 	%rd3, [_Z24affineLinearWarp2DKernelPKfS0_S0_Pfii_param_1];
	ld.param.u64 	%rd4, [_Z24affineLinearWarp2DKernelPKfS0_S0_Pfii_param_2];
	ld.param.u64 	%rd5, [_Z24affineLinearWarp2DKernelPKfS0_S0_Pfii_param_3];
	ld.param.u32 	%r7, [_Z24affineLinearWarp2DKernelPKfS0_S0_Pfii_param_4];
	ld.param.u32 	%r9, [_Z24affineLinearWarp2DKernelPKfS0_S0_Pfii_param_5];
	cvta.to.global.u64 	%rd1, %rd6;
	mov.u32 	%r10, %ctaid.x;
	mov.u32 	%r11, %ntid.x;
	mov.u32 	%r12, %tid.x;
	mad.lo.s32 	%r1, %r10, %r11, %r12;
	mov.u32 	%r13, %ctaid.y;
	mov.u32 	%r14, %ntid.y;
	mov.u32 	%r15, %tid.y;
	mad.lo.s32 	%r16, %r13, %r14, %r15;
	setp.ge.s32 	%p1, %r1, %r7;
	setp.ge.s32 	%p2, %r16, %r9;
	or.pred  	%p3, %p1, %p2;
	@%p3 bra 	$L__BB0_11;
	cvta.to.global.u64 	%rd7, %rd5;
	cvta.to.global.u64 	%rd8, %rd3;
	cvta.to.global.u64 	%rd9, %rd4;
	ld.global.f32 	%f5, [%rd8];
	cvt.rn.f32.s32 	%f6, %r1;
	ld.global.f32 	%f7, [%rd8+4];
	cvt.rn.f32.u32 	%f8, %r16;
	mul.f32 	%f9, %f7, %f8;
	fma.rn.f32 	%f10, %f5, %f6, %f9;
	ld.global.f32 	%f11, [%rd9];
	add.f32 	%f12, %f11, %f10;
	ld.global.f32 	%f13, [%rd8+8];
	ld.global.f32 	%f14, [%rd8+12];
	mul.f32 	%f15, %f14, %f8;
	fma.rn.f32 	%f16, %f13, %f6, %f15;
	ld.global.f32 	%f17, [%rd9+4];
	add.f32 	%f18, %f17, %f16;
	cvt.rmi.f32.f32 	%f19, %f12;
	cvt.rzi.s32.f32 	%r3, %f19;
	cvt.rmi.f32.f32 	%f20, %f18;
	cvt.rzi.s32.f32 	%r4, %f20;
	add.s32 	%r5, %r3, 1;
	add.s32 	%r6, %r4, 1;
	cvt.rn.f32.s32 	%f21, %r5;
	sub.f32 	%f1, %f21, %f12;
	cvt.rn.f32.s32 	%f22, %r6;
	sub.f32 	%f2, %f22, %f18;
	cvt.rn.f32.s32 	%f23, %r4;
	sub.f32 	%f3, %f18, %f23;
	cvt.rn.f32.s32 	%f24, %r3;
	sub.f32 	%f4, %f12, %f24;
	mad.lo.s32 	%r17, %r9, %r1, %r16;
	mul.wide.s32 	%rd10, %r17, 4;
	add.s64 	%rd2, %rd7, %rd10;
	setp.lt.s32 	%p4, %r3, 0;
	setp.ge.s32 	%p5, %r3, %r7;
	or.pred  	%p6, %p4, %p5;
	@%p6 bra 	$L__BB0_6;
	setp.lt.s32 	%p7, %r4, 0;
	setp.ge.s32 	%p8, %r4, %r9;
	or.pred  	%p9, %p7, %p8;
	@%p9 bra 	$L__BB0_4;
	mad.lo.s32 	%r18, %r3, %r9, %r4;
	mul.wide.u32 	%rd11, %r18, 4;
	add.s64 	%rd12, %rd1, %rd11;
	ld.global.f32 	%f25, [%rd12];
	mul.f32 	%f26, %f1, %f2;
	ld.global.f32 	%f27, [%rd2];
	fma.rn.f32 	%f28, %f26, %f25, %f27;
	st.global.f32 	[%rd2], %f28;
$L__BB0_4:
	setp.lt.s32 	%p10, %r4, -1;
	setp.ge.s32 	%p11, %r6, %r9;
	or.pred  	%p12, %p10, %p11;
	@%p12 bra 	$L__BB0_6;
	mad.lo.s32 	%r19, %r3, %r9, %r6;
	mul.wide.u32 	%rd13, %r19, 4;
	add.s64 	%rd14, %rd1, %rd13;
	ld.global.f32 	%f29, [%rd14];
	mul.f32 	%f30, %f1, %f3;
	ld.global.f32 	%f31, [%rd2];
	fma.rn.f32 	%f32, %f30, %f29, %f31;
	st.global.f32 	[%rd2], %f32;
$L__BB0_6:
	setp.lt.s32 	%p13, %r3, -1;
	setp.ge.s32 	%p14, %r5, %r7;
	or.pred  	%p15, %p13, %p14;
	@%p15 bra 	$L__BB0_11;
	setp.lt.s32 	%p16, %r4, 0;
	setp.ge.s32 	%p17, %r4, %r9;
	or.pred  	%p18, %p16, %p17;
	@%p18 bra 	$L__BB0_9;
	mad.lo.s32 	%r20, %r5, %r9, %r4;
	mul.wide.u32 	%rd15, %r20, 4;
	add.s64 	%rd16, %rd1, %rd15;
	ld.global.f32 	%f33, [%rd16];
	mul.f32 	%f34, %f4, %f2;
	ld.global.f32 	%f35, [%rd2];
	fma.rn.f32 	%f36, %f34, %f33, %f35;
	st.global.f32 	[%rd2], %f36;
$L__BB0_9:
	setp.lt.s32 	%p19, %r4, -1;
	setp.ge.s32 	%p20, %r6, %r9;
	or.pred  	%p21, %p19, %p20;
	@%p21 bra 	$L__BB0_11;
	mad.lo.s32 	%r21, %r5, %r9, %r6;
	mul.wide.u32 	%rd17, %r21, 4;
	add.s64 	%rd18, %rd1, %rd17;
	ld.global.f32 	%f37, [%rd18];
	mul.f32 	%f38, %f4, %f3;
	ld.global.f32 	%f39, [%rd2];
	fma.rn.f32 	%f40, %f38, %f37, %f39;
	st.global.f32 	[%rd2], %f40;
$L__BB0_11:
	ret;

}
	// .globl	_Z31adjointAffineLinearWarp2DKernelPKfS0_S0_Pfii
.visible .entry _Z31adjointAffineLinearWarp2DKernelPKfS0_S0_Pfii(
	.param .u64 .ptr .align 1 _Z31adjointAffineLinearWarp2DKernelPKfS0_S0_Pfii_param_0,
	.param .u64 .ptr .align 1 _Z31adjointAffineLinearWarp2DKernelPKfS0_S0_Pfii_param_1,
	.param .u64 .ptr .align 1 _Z31adjointAffineLinearWarp2DKernelPKfS0_S0_Pfii_param_2,
	.param .u64 .ptr .align 1 _Z31adjointAffineLinearWarp2DKernelPKfS0_S0_Pfii_param_3,
	.param .u32 _Z31adjointAffineLinearWarp2DKernelPKfS0_S0_Pfii_param_4,
	.param .u32 _Z31adjointAffineLinearWarp2DKernelPKfS0_S0_Pfii_param_5
)
{
	.reg .pred 	%p<22>;
	.reg .b32 	%r<22>;
	.reg .b32 	%f<41>;
	.reg .b64 	%rd<19>;

	ld.param.u64 	%rd3, [_Z31adjointAffineLinearWarp2DKernelPKfS0_S0_Pfii_param_0];
	ld.param.u64 	%rd4, [_Z31adjointAffineLinearWarp2DKernelPKfS0_S0_Pfii_param_1];
	ld.param.u64 	%rd5, [_Z31adjointAffineLinearWarp2DKernelPKfS0_S0_Pfii_param_2];
	ld.param.u64 	%rd6, [_Z31adjointAffineLinearWarp2DKernelPKfS0_S0_Pfii_param_3];
	ld.param.u32 	%r7, [_Z31adjointAffineLinearWarp2DKernelPKfS0_S0_Pfii_param_4];
	ld.param.u32 	%r9, [_Z31adjointAffineLinearWarp2DKernelPKfS0_S0_Pfii_param_5];
	cvta.to.global.u64 	%rd1, %rd6;
	mov.u32 	%r10, %ctaid.x;
	mov.u32 	%r11, %ntid.x;
	mov.u32 	%r12, %tid.x;
	mad.lo.s32 	%r1, %r10, %r11, %r12;
	mov.u32 	%r13, %ctaid.y;
	mov.u32 	%r14, %ntid.y;
	mov.u32 	%r15, %tid.y;
	mad.lo.s32 	%r16, %r13, %r14, %r15;
	setp.ge.s32 	%p1, %r1, %r7;
	setp.ge.s32 	%p2, %r16, %r9;
	or.pred  	%p3, %p1, %p2;
	@%p3 bra 	$L__BB1_11;
	cvta.to.global.u64 	%rd7, %rd3;
	cvta.to.global.u64 	%rd8, %rd4;
	cvta.to.global.u64 	%rd9, %rd5;
	ld.global.f32 	%f5, [%rd8];
	cvt.rn.f32.s32 	%f6, %r1;
	ld.global.f32 	%f7, [%rd8+4];
	cvt.rn.f32.u32 	%f8, %r16;
	mul.f32 	%f9, %f7, %f8;
	fma.rn.f32 	%f10, %f5, %f6, %f9;
	ld.global.f32 	%f11, [%rd9];
	add.f32 	%f12, %f11, %f10;
	ld.global.f32 	%f13, [%rd8+8];
	ld.global.f32 	%f14, [%rd8+12];
	mul.f32 	%f15, %f14, %f8;
	fma.rn.f32 	%f16, %f13, %f6, %f15;
	ld.global.f32 	%f17, [%rd9+4];
	add.f32 	%f18, %f17, %f16;
	cvt.rmi.f32.f32 	%f19, %f12;
	cvt.rzi.s32.f32 	%r3, %f19;
	cvt.rmi.f32.f32 	%f20, %f18;
	cvt.rzi.s32.f32 	%r4, %f20;
	add.s32 	%r5, %r3, 1;
	add.s32 	%r6, %r4, 1;
	cvt.rn.f32.s32 	%f21, %r5;
	sub.f32 	%f1, %f21, %f12;
	cvt.rn.f32.s32 	%f22, %r6;
	sub.f32 	%f2, %f22, %f18;
	cvt.rn.f32.s32 	%f23, %r4;
	sub.f32 	%f3, %f18, %f23;
	cvt.rn.f32.s32 	%f24, %r3;
	sub.f32 	%f4, %f12, %f24;
	mad.lo.s32 	%r17, %r9, %r1, %r16;
	mul.wide.s32 	%rd10, %r17, 4;
	add.s64 	%rd2, %rd7, %rd10;
	setp.lt.s32 	%p4, %r3, 0;
	setp.ge.s32 	%p5, %r3, %r7;
	or.pred  	%p6, %p4, %p5;
	@%p6 bra 	$L__BB1_6;
	setp.lt.s32 	%p7, %r4, 0;
	setp.ge.s32 	%p8, %r4, %r9;
	or.pred  	%p9, %p7, %p8;
	@%p9 bra 	$L__BB1_4;
	mad.lo.s32 	%r18, %r3, %r9, %r4;
	mul.wide.u32 	%rd11, %r18, 4;
	add.s64 	%rd12, %rd1, %rd11;
	ld.global.f32 	%f25, [%rd2];
	mul.f32 	%f26, %f1, %f2;
	mul.f32 	%f27, %f26, %f25;
	atom.global.add.f32 	%f28, [%rd12], %f27;
$L__BB1_4:
	setp.lt.s32 	%p10, %r4, -1;
	setp.ge.s32 	%p11, %r6, %r9;
	or.pred  	%p12, %p10, %p11;
	@%p12 bra 	$L__BB1_6;
	mad.lo.s32 	%r19, %r3, %r9, %r6;
	mul.wide.u32 	%rd13, %r19, 4;
	add.s64 	%rd14, %rd1, %rd13;
	ld.global.f32 	%f29, [%rd2];
	mul.f32 	%f30, %f1, %f3;
	mul.f32 	%f31, %f30, %f29;
	atom.global.add.f32 	%f32, [%rd14], %f31;
$L__BB1_6:
	setp.lt.s32 	%p13, %r3, -1;
	setp.ge.s32 	%p14, %r5, %r7;
	or.pred  	%p15, %p13, %p14;
	@%p15 bra 	$L__BB1_11;
	setp.lt.s32 	%p16, %r4, 0;
	setp.ge.s32 	%p17, %r4, %r9;
	or.pred  	%p18, %p16, %p17;
	@%p18 bra 	$L__BB1_9;
	mad.lo.s32 	%r20, %r5, %r9, %r4;
	mul.wide.u32 	%rd15, %r20, 4;
	add.s64 	%rd16, %rd1, %rd15;
	ld.global.f32 	%f33, [%rd2];
	mul.f32 	%f34, %f4, %f2;
	mul.f32 	%f35, %f34, %f33;
	atom.global.add.f32 	%f36, [%rd16], %f35;
$L__BB1_9:
	setp.lt.s32 	%p19, %r4, -1;
	setp.ge.s32 	%p20, %r6, %r9;
	or.pred  	%p21, %p19, %p20;
	@%p21 bra 	$L__BB1_11;
	mad.lo.s32 	%r21, %r5, %r9, %r6;
	mul.wide.u32 	%rd17, %r21, 4;
	add.s64 	%rd18, %rd1, %rd17;
	ld.global.f32 	%f37, [%rd2];
	mul.f32 	%f38, %f4, %f3;
	mul.f32 	%f39, %f38, %f37;
	atom.global.add.f32 	%f40, [%rd18], %f39;
$L__BB1_11:
	ret;

}
	// .globl	_Z24affineLinearWarp3DKernelPKfS0_S0_Pfiii
.visible .entry _Z24affineLinearWarp3DKernelPKfS0_S0_Pfiii(
	.param .u64 .ptr .align 1 _Z24affineLinearWarp3DKernelPKfS0_S0_Pfiii_param_0,
	.param .u64 .ptr .align 1 _Z24affineLinearWarp3DKernelPKfS0_S0_Pfiii_param_1,
	.param .u64 .ptr .align 1 _Z24affineLinearWarp3DKernelPKfS0_S0_Pfiii_param_2,
	.param .u64 .ptr .align 1 _Z24affineLinearWarp3DKernelPKfS0_S0_Pfiii_param_3,
	.param .u32 _Z24affineLinearWarp3DKernelPKfS0_S0_Pfiii_param_4,
	.param .u32 _Z24affineLinearWarp3DKernelPKfS0_S0_Pfiii_param_5,
	.param .u32 _Z24affineLinearWarp3DKernelPKfS0_S0_Pfiii_param_6
)
{
	.reg .pred 	%p<68>;
	.reg .b32 	%r<36>;
	.reg .b32 	%f<79>;
	.reg .b64 	%rd<20>;

	ld.param.u64 	%rd10, [_Z24affineLinearWarp3DKernelPKfS0_S0_Pfiii_param_0];
	ld.param.u64 	%rd8, [_Z24affineLinearWarp3DKernelPKfS0_S0_Pfiii_param_2];
	ld.param.u64 	%rd9, [_Z24affineLinearWarp3DKernelPKfS0_S0_Pfiii_param_3];
	ld.param.u32 	%r12, [_Z24affineLinearWarp3DKernelPKfS0_S0_Pfiii_param_4];
	ld.param.u32 	%r15, [_Z24affineLinearWarp3DKernelPKfS0_S0_Pfiii_param_5];
	ld.param.u32 	%r14, [_Z24affineLinearWarp3DKernelPKfS0_S0_Pfiii_param_6];
	cvta.to.global.u64 	%rd1, %rd10;
	mov.u32 	%r16, %ctaid.z;
	mov.u32 	%r17, %ntid.z;
	mov.u32 	%r18, %tid.z;
	mad.lo.s32 	%r1, %r16, %r17, %r18;
	mov.u32 	%r19, %ctaid.y;
	mov.u32 	%r20, %ntid.y;
	mov.u32 	%r21, %tid.y;
	mad.lo.s32 	%r22, %r19, %r20, %r21;
	mov.u32 	%r23, %ctaid.x;
	mov.u32 	%r24, %ntid.x;
	mov.u32 	%r25, %tid.x;
	mad.lo.s32 	%r3, %r23, %r24, %r25;
	setp.ge.s32 	%p3, %r1, %r12;
	setp.ge.s32 	%p4, %r22, %r15;
	or.pred  	%p5, %p3, %p4;
	setp.ge.s32 	%p6, %r3, %r14;
	or.pred  	%p7, %p5, %p6;
	@%p7 bra 	$L__BB2_33;
	ld.param.u64 	%rd19, [_Z24affineLinearWarp3DKernelPKfS0_S0_Pfiii_param_1];
	cvta.to.global.u64 	%rd11, %rd9;
	cvta.to.global.u64 	%rd12, %rd19;
	cvta.to.global.u64 	%rd13, %rd8;
	ld.global.f32 	%f9, [%rd12];
	cvt.rn.f32.u32 	%f10, %r1;
	ld.global.f32 	%f11, [%rd12+4];
	cvt.rn.f32.u32 	%f12, %r22;
	mul.f32 	%f13, %f11, %f12;
	fma.rn.f32 	%f14, %f9, %f10, %f13;
	ld.global.f32 	%f15, [%rd12+8];
	cvt.rn.f32.s32 	%f16, %r3;
	fma.rn.f32 	%f17, %f15, %f16, %f14;
	ld.global.f32 	%f18, [%rd13];
	add.f32 	%f19, %f18, %f17;
	ld.global.f32 	%f20, [%rd12+12];
	ld.global.f32 	%f21, [%rd12+16];
	mul.f32 	%f22, %f21, %f12;
	fma.rn.f32 	%f23, %f20, %f10, %f22;
	ld.global.f32 	%f24, [%rd12+20];
	fma.rn.f32 	%f25, %f24, %f16, %f23;
	ld.global.f32 	%f26, [%rd13+4];
	add.f32 	%f27, %f26, %f25;
	ld.global.f32 	%f28, [%rd12+24];
	ld.global.f32 	%f29, [%rd12+28];
	mul.f32 	%f30, %f29, %f12;
	fma.rn.f32 	%f31, %f28, %f10, %f30;
	ld.global.f32 	%f32, [%rd12+32];
	fma.rn.f32 	%f33, %f32, %f16, %f31;
	ld.global.f32 	%f34, [%rd13+8];
	add.f32 	%f35, %f34, %f33;
	cvt.rmi.f32.f32 	%f36, %f19;
	cvt.rzi.s32.f32 	%r4, %f36;
	cvt.rmi.f32.f32 	%f37, %f27;
	cvt.rzi.s32.f32 	%r5, %f37;
	cvt.rmi.f32.f32 	%f38, %f35;
	cvt.rzi.s32.f32 	%r6, %f38;
	add.s32 	%r7, %r4, 1;
	add.s32 	%r8, %r5, 1;
	add.s32 	%r9, %r6, 1;
	cvt.rn.f32.s32 	%f39, %r7;
	sub.f32 	%f40, %f39, %f19;
	cvt.rn.f32.s32 	%f41, %r8;
	sub.f32 	%f42, %f41, %f27;
	mul.f32 	%f1, %f40, %f42;
	cvt.rn.f32.s32 	%f43, %r9;
	sub.f32 	%f2, %f43, %f35;
	mul.f32 	%f3, %f1, %f2;
	cvt.rn.f32.s32 	%f44, %r4;
	sub.f32 	%f45, %f19, %f44;
	mul.f32 	%f4, %f45, %f42;
	mul.f32 	%f5, %f4, %f2;
	cvt.rn.f32.s32 	%f46, %r5;
	sub.f32 	%f47, %f27, %f46;
	mul.f32 	%f6, %f40, %f47;
	mul.f32 	%f7, %f45, %f47;
	cvt.rn.f32.s32 	%f48, %r6;
	sub.f32 	%f8, %f35, %f48;
	mad.lo.s32 	%r26, %r15, %r1, %r22;
	mad.lo.s32 	%r27, %r26, %r14, %r3;
	mul.wide.s32 	%rd14, %r27, 4;
	add.s64 	%rd2, %rd11, %rd14;
	setp.gt.s32 	%p8, %r4, -1;
	setp.lt.s32 	%p9, %r4, %r12;
	and.pred  	%p1, %p8, %p9;
	mul.lo.s32 	%r10, %r4, %r15;
	add.s32 	%r28, %r10, %r5;
	mad.lo.s32 	%r29, %r28, %r14, %r6;
	mul.wide.s32 	%rd15, %r29, 4;
	add.s64 	%rd3, %rd1, %rd15;
	not.pred 	%p10, %p1;
	@%p10 bra 	$L__BB2_5;
	setp.lt.s32 	%p11, %r5, 0;
	setp.ge.s32 	%p12, %r5, %r15;
	or.pred  	%p13, %p11, %p12;
	@%p13 bra 	$L__BB2_5;
	setp.lt.s32 	%p14, %r6, 0;
	setp.ge.s32 	%p15, %r6, %r14;
	or.pred  	%p16, %p14, %p15;
	@%p16 bra 	$L__BB2_5;
	ld.global.f32 	%f49, [%rd3];
	ld.global.f32 	%f50, [%rd2];
	fma.rn.f32 	%f51, %f3, %f49, %f50;
	st.global.f32 	[%rd2], %f51;
$L__BB2_5:
	setp.gt.s32 	%p17, %r4, -2;
	setp.lt.s32 	%p18, %r7, %r12;
	and.pred  	%p2, %p17, %p18;
	mul.lo.s32 	%r11, %r7, %r15;
	add.s32 	%r30, %r11, %r5;
	mad.lo.s32 	%r31, %r30, %r14, %r6;
	mul.wide.s32 	%rd16, %r31, 4;
	add.s64 	%rd4, %rd1, %rd16;
	not.pred 	%p19, %p2;
	@%p19 bra 	$L__BB2_9;
	setp.lt.s32 	%p20, %r5, 0;
	setp.ge.s32 	%p21, %r5, %r15;
	or.pred  	%p22, %p20, %p21;
	@%p22 bra 	$L__BB2_9;
	setp.lt.s32 	%p23, %r6, 0;
	setp.ge.s32 	%p24, %r6, %r14;
	or.pred  	%p25, %p23, %p24;
	@%p25 bra 	$L__BB2_9;
	ld.global.f32 	%f52, [%rd4];
	ld.global.f32 	%f53, [%rd2];
	fma.rn.f32 	%f54, %f5, %f52, %f53;
	st.global.f32 	[%rd2], %f54;
$L__BB2_9:
	add.s32 	%r32, %r10, %r8;
	mad.lo.s32 	%r33, %r32, %r14, %r6;
	mul.wide.s32 	%rd17, %r33, 4;
	add.s64 	%rd5, %rd1, %rd17;
	@%p10 bra 	$L__BB2_13;
	setp.lt.s32 	%p27, %r5, -1;
	setp.ge.s32 	%p28, %r8, %r15;
	or.pred  	%p29, %p27, %p28;
	@%p29 bra 	$L__BB2_13;
	setp.lt.s32 	%p30, %r6, 0;
	setp.ge.s32 	%p31, %r6, %r14;
	or.pred  	%p32, %p30, %p31;
	@%p32 bra 	$L__BB2_13;
	ld.global.f32 	%f55, [%rd5];
	mul.f32 	%f56, %f6, %f2;
	ld.global.f32 	%f57, [%rd2];
	fma.rn.f32 	%f58, %f56, %f55, %f57;
	st.global.f32 	[%rd2], %f58;
$L__BB2_13:
	add.s32 	%r34, %r11, %r8;
	mad.lo.s32 	%r35, %r34, %r14, %r6;
	mul.wide.s32 	%rd18, %r35, 4;
	add.s64 	%rd6, %rd1, %rd18;
	@%p19 bra 	$L__BB2_17;
	setp.lt.s32 	%p34, %r5, -1;
	setp.ge.s32 	%p35, %r8, %r15;
	or.pred  	%p36, %p34, %p35;
	@%p36 bra 	$L__BB2_17;
	setp.lt.s32 	%p37, %r6, 0;
	setp.ge.s32 	%p38, %r6, %r14;
	or.pred  	%p39, %p37, %p38;
	@%p39 bra 	$L__BB2_17;
	ld.global.f32 	%f59, [%rd6];
	mul.f32 	%f60, %f7, %f2;
	ld.global.f32 	%f61, [%rd2];
	fma.rn.f32 	%f62, %f60, %f59, %f61;
	st.global.f32 	[%rd2], %f62;
$L__BB2_17:
	@%p10 bra 	$L__BB2_21;
	setp.lt.s32 	%p41, %r5, 0;
	setp.ge.s32 	%p42, %r5, %r15;
	or.pred  	%p43, %p41, %p42;
	@%p43 bra 	$L__BB2_21;
	setp.lt.s32 	%p44, %r6, -1;
	setp.ge.s32 	%p45, %r9, %r14;
	or.pred  	%p46, %p44, %p45;
	@%p46 bra 	$L__BB2_21;
	ld.global.f32 	%f63, [%rd3+4];
	mul.f32 	%f64, %f1, %f8;
	ld.global.f32 	%f65, [%rd2];
	fma.rn.f32 	%f66, %f64, %f63, %f65;
	st.global.f32 	[%rd2], %f66;
$L__BB2_21:
	@%p19 bra 	$L__BB2_25;
	setp.lt.s32 	%p48, %r5, 0;
	setp.ge.s32 	%p49, %r5, %r15;
	or.pred  	%p50, %p48, %p49;
	@%p50 bra 	$L__BB2_25;
	setp.lt.s32 	%p51, %r6, -1;
	setp.ge.s32 	%p52, %r9, %r14;
	or.pred  	%p53, %p51, %p52;
	@%p53 bra 	$L__BB2_25;
	ld.global.f32 	%f67, [%rd4+4];
	mul.f32 	%f68, %f4, %f8;
	ld.global.f32 	%f69, [%rd2];
	fma.rn.f32 	%f70, %f68, %f67, %f69;
	st.global.f32 	[%rd2], %f70;
$L__BB2_25:
	@%p10 bra 	$L__BB2_29;
	setp.lt.s32 	%p55, %r5, -1;
	setp.ge.s32 	%p56, %r8, %r15;
	or.pred  	%p57, %p55, %p56;
	@%p57 bra 	$L__BB2_29;
	setp.lt.s32 	%p58, %r6, -1;
	setp.ge.s32 	%p59, %r9, %r14;
	or.pred  	%p60, %p58, %p59;
	@%p60 bra 	$L__BB2_29;
	ld.global.f32 	%f71, [%rd5+4];
	mul.f32 	%f72, %f6, %f8;
	ld.global.f32 	%f73, [%rd2];
	fma.rn.f32 	%f74, %f72, %f71, %f73;
	st.global.f32 	[%rd2], %f74;
$L__BB2_29:
	@%p19 bra 	$L__BB2_33;
	setp.lt.s32 	%p62, %r5, -1;
	setp.ge.s32 	%p63, %r8, %r15;
	or.pred  	%p64, %p62, %p63;
	@%p64 bra 	$L__BB2_33;
	setp.lt.s32 	%p65, %r6, -1;
	setp.ge.s32 	%p66, %r9, %r14;
	or.pred  	%p67, %p65, %p66;
	@%p67 bra 	$L__BB2_33;
	ld.global.f32 	%f75, [%rd6+4];
	mul.f32 	%f76, %f7, %f8;
	ld.global.f32 	%f77, [%rd2];
	fma.rn.f32 	%f78, %f76, %f75, %f77;
	st.global.f32 	[%rd2], %f78;
$L__BB2_33:
	ret;

}
	// .globl	_Z31adjointAffineLinearWarp3DKernelPKfS0_S0_Pfiii
.visible .entry _Z31adjointAffineLinearWarp3DKernelPKfS0_S0_Pfiii(
	.param .u64 .ptr .align 1 _Z31adjointAffineLinearWarp3DKernelPKfS0_S0_Pfiii_param_0,
	.param .u64 .ptr .align 1 _Z31adjointAffineLinearWarp3DKernelPKfS0_S0_Pfiii_param_1,
	.param .u64 .ptr .align 1 _Z31adjointAffineLinearWarp3DKernelPKfS0_S0_Pfiii_param_2,
	.param .u64 .ptr .align 1 _Z31adjointAffineLinearWarp3DKernelPKfS0_S0_Pfiii_param_3,
	.param .u32 _Z31adjointAffineLinearWarp3DKernelPKfS0_S0_Pfiii_param_4,
	.param .u32 _Z31adjointAffineLinearWarp3DKernelPKfS0_S0_Pfiii_param_5,
	.param .u32 _Z31adjointAffineLinearWarp3DKernelPKfS0_S0_Pfiii_param_6
)
{
	.reg .pred 	%p<68>;
	.reg .b32 	%r<36>;
	.reg .b32 	%f<79>;
	.reg .b64 	%rd<20>;

	ld.param.u64 	%rd8, [_Z31adjointAffineLinearWarp3DKernelPKfS0_S0_Pfiii_param_1];
	ld.param.u64 	%rd9, [_Z31adjointAffineLinearWarp3DKernelPKfS0_S0_Pfiii_param_2];
	ld.param.u64 	%rd10, [_Z31adjointAffineLinearWarp3DKernelPKfS0_S0_Pfiii_param_3];
	ld.param.u32 	%r12, [_Z31adjointAffineLinearWarp3DKernelPKfS0_S0_Pfiii_param_4];
	ld.param.u32 	%r15, [_Z31adjointAffineLinearWarp3DKernelPKfS0_S0_Pfiii_param_5];
	ld.param.u32 	%r14, [_Z31adjointAffineLinearWarp3DKernelPKfS0_S0_Pfiii_param_6];
	cvta.to.global.u64 	%rd1, %rd10;
	mov.u32 	%r16, %ctaid.z;
	mov.u32 	%r17, %ntid.z;
	mov.u32 	%r18, %tid.z;
	mad.lo.s32 	%r1, %r16, %r17, %r18;
	mov.u32 	%r19, %ctaid.y;
	mov.u32 	%r20, %ntid.y;
	mov.u32 	%r21, %tid.y;
	mad.lo.s32 	%r22, %r19, %r20, %r21;
	mov.u32 	%r23, %ctaid.x;
	mov.u32 	%r24, %ntid.x;
	mov.u32 	%r25, %tid.x;
	mad.lo.s32 	%r3, %r23, %r24, %r25;
	setp.ge.s32 	%p3, %r1, %r12;
	setp.ge.s32 	%p4, %r22, %r15;
	or.pred  	%p5, %p3, %p4;
	setp.ge.s32 	%p6, %r3, %r14;
	or.pred  	%p7, %p5, %p6;
	@%p7 bra 	$L__BB3_33;
	ld.param.u64 	%rd19, [_Z31adjointAffineLinearWarp3DKernelPKfS0_S0_Pfiii_param_0];
	cvta.to.global.u64 	%rd11, %rd19;
	cvta.to.global.u64 	%rd12, %rd8;
	cvta.to.global.u64 	%rd13, %rd9;
	ld.global.f32 	%f9, [%rd12];
	cvt.rn.f32.u32 	%f10, %r1;
	ld.global.f32 	%f11, [%rd12+4];
	cvt.rn.f32.u32 	%f12, %r22;
	mul.f32 	%f13, %f11, %f12;
	fma.rn.f32 	%f14, %f9, %f10, %f13;
	ld.global.f32 	%f15, [%rd12+8];
	cvt.rn.f32.s32 	%f16, %r3;
	fma.rn.f32 	%f17, %f15, %f16, %f14;
	ld.global.f32 	%f18, [%rd13];
	add.f32 	%f19, %f18, %f17;
	ld.global.f32 	%f20, [%rd12+12];
	ld.global.f32 	%f21, [%rd12+16];
	mul.f32 	%f22, %f21, %f12;
	fma.rn.f32 	%f23, %f20, %f10, %f22;
	ld.global.f32 	%f24, [%rd12+20];
	fma.rn.f32 	%f25, %f24, %f16, %f23;
	ld.global.f32 	%f26, [%rd13+4];
	add.f32 	%f27, %f26, %f25;
	ld.global.f32 	%f28, [%rd12+24];
	ld.global.f32 	%f29, [%rd12+28];
	mul.f32 	%f30, %f29, %f12;
	fma.rn.f32 	%f31, %f28, %f10, %f30;
	ld.global.f32 	%f32, [%rd12+32];
	fma.rn.f32 	%f33, %f32, %f16, %f31;
	ld.global.f32 	%f34, [%rd13+8];
	add.f32 	%f35, %f34, %f33;
	cvt.rmi.f32.f32 	%f36, %f19;
	cvt.rzi.s32.f32 	%r4, %f36;
	cvt.rmi.f32.f32 	%f37, %f27;
	cvt.rzi.s32.f32 	%r5, %f37;
	cvt.rmi.f32.f32 	%f38, %f35;
	cvt.rzi.s32.f32 	%r6, %f38;
	add.s32 	%r7, %r4, 1;
	add.s32 	%r8, %r5, 1;
	add.s32 	%r9, %r6, 1;
	cvt.rn.f32.s32 	%f39, %r7;
	sub.f32 	%f40, %f39, %f19;
	cvt.rn.f32.s32 	%f41, %r8;
	sub.f32 	%f42, %f41, %f27;
	mul.f32 	%f1, %f40, %f42;
	cvt.rn.f32.s32 	%f43, %r9;
	sub.f32 	%f2, %f43, %f35;
	mul.f32 	%f3, %f1, %f2;
	cvt.rn.f32.s32 	%f44, %r4;
	sub.f32 	%f45, %f19, %f44;
	mul.f32 	%f4, %f45, %f42;
	mul.f32 	%f5, %f4, %f2;
	cvt.rn.f32.s32 	%f46, %r5;
	sub.f32 	%f47, %f27, %f46;
	mul.f32 	%f6, %f40, %f47;
	mul.f32 	%f7, %f45, %f47;
	cvt.rn.f32.s32 	%f48, %r6;
	sub.f32 	%f8, %f35, %f48;
	mad.lo.s32 	%r26, %r15, %r1, %r22;
	mad.lo.s32 	%r27, %r26, %r14, %r3;
	mul.wide.s32 	%rd14, %r27, 4;
	add.s64 	%rd2, %rd11, %rd14;
	setp.gt.s32 	%p8, %r4, -1;
	setp.lt.s32 	%p9, %r4, %r12;
	and.pred  	%p1, %p8, %p9;
	mul.lo.s32 	%r10, %r4, %r15;
	add.s32 	%r28, %r10, %r5;
	mad.lo.s32 	%r29, %r28, %r14, %r6;
	mul.wide.s32 	%rd15, %r29, 4;
	add.s64 	%rd3, %rd1, %rd15;
	not.pred 	%p10, %p1;
	@%p10 bra 	$L__BB3_5;
	setp.lt.s32 	%p11, %r5, 0;
	setp.ge.s32 	%p12, %r5, %r15;
	or.pred  	%p13, %p11, %p12;
	@%p13 bra 	$L__BB3_5;
	setp.lt.s32 	%p14, %r6, 0;
	setp.ge.s32 	%p15, %r6, %r14;
	or.pred  	%p16, %p14, %p15;
	@%p16 bra 	$L__BB3_5;
	ld.global.f32 	%f49, [%rd2];
	mul.f32 	%f50, %f3, %f49;
	atom.global.add.f32 	%f51, [%rd3], %f50;
$L__BB3_5:
	setp.gt.s32 	%p17, %r4, -2;
	setp.lt.s32 	%p18, %r7, %r12;
	and.pred  	%p2, %p17, %p18;
	mul.lo.s32 	%r11, %r7, %r15;
	add.s32 	%r30, %r11, %r5;
	mad.lo.s32 	%r31, %r30, %r14, %r6;
	mul.wide.s32 	%rd16, %r31, 4;
	add.s64 	%rd4, %rd1, %rd16;
	not.pred 	%p19, %p2;
	@%p19 bra 	$L__BB3_9;
	setp.lt.s32 	%p20, %r5, 0;
	setp.ge.s32 	%p21, %r5, %r15;
	or.pred  	%p22, %p20, %p21;
	@%p22 bra 	$L__BB3_9;
	setp.lt.s32 	%p23, %r6, 0;
	setp.ge.s32 	%p24, %r6, %r14;
	or.pred  	%p25, %p23, %p24;
	@%p25 bra 	$L__BB3_9;
	ld.global.f32 	%f52, [%rd2];
	mul.f32 	%f53, %f5, %f52;
	atom.global.add.f32 	%f54, [%rd4], %f53;
$L__BB3_9:
	add.s32 	%r32, %r10, %r8;
	mad.lo.s32 	%r33, %r32, %r14, %r6;
	mul.wide.s32 	%rd17, %r33, 4;
	add.s64 	%rd5, %rd1, %rd17;
	@%p10 bra 	$L__BB3_13;
	setp.lt.s32 	%p27, %r5, -1;
	setp.ge.s32 	%p28, %r8, %r15;
	or.pred  	%p29, %p27, %p28;
	@%p29 bra 	$L__BB3_13;
	setp.lt.s32 	%p30, %r6, 0;
	setp.ge.s32 	%p31, %r6, %r14;
	or.pred  	%p32, %p30, %p31;
	@%p32 bra 	$L__BB3_13;
	ld.global.f32 	%f55, [%rd2];
	mul.f32 	%f56, %f6, %f2;
	mul.f32 	%f57, %f56, %f55;
	atom.global.add.f32 	%f58, [%rd5], %f57;
$L__BB3_13:
	add.s32 	%r34, %r11, %r8;
	mad.lo.s32 	%r35, %r34, %r14, %r6;
	mul.wide.s32 	%rd18, %r35, 4;
	add.s64 	%rd6, %rd1, %rd18;
	@%p19 bra 	$L__BB3_17;
	setp.lt.s32 	%p34, %r5, -1;
	setp.ge.s32 	%p35, %r8, %r15;
	or.pred  	%p36, %p34, %p35;
	@%p36 bra 	$L__BB3_17;
	setp.lt.s32 	%p37, %r6, 0;
	setp.ge.s32 	%p38, %r6, %r14;
	or.pred  	%p39, %p37, %p38;
	@%p39 bra 	$L__BB3_17;
	ld.global.f32 	%f59, [%rd2];
	mul.f32 	%f60, %f7, %f2;
	mul.f32 	%f61, %f60, %f59;
	atom.global.add.f32 	%f62, [%rd6], %f61;
$L__BB3_17:
	@%p10 bra 	$L__BB3_21;
	setp.lt.s32 	%p41, %r5, 0;
	setp.ge.s32 	%p42, %r5, %r15;
	or.pred  	%p43, %p41, %p42;
	@%p43 bra 	$L__BB3_21;
	setp.lt.s32 	%p44, %r6, -1;
	setp.ge.s32 	%p45, %r9, %r14;
	or.pred  	%p46, %p44, %p45;
	@%p46 bra 	$L__BB3_21;
	ld.global.f32 	%f63, [%rd2];
	mul.f32 	%f64, %f1, %f8;
	mul.f32 	%f65, %f64, %f63;
	atom.global.add.f32 	%f66, [%rd3+4], %f65;
$L__BB3_21:
	@%p19 bra 	$L__BB3_25;
	setp.lt.s32 	%p48, %r5, 0;
	setp.ge.s32 	%p49, %r5, %r15;
	or.pred  	%p50, %p48, %p49;
	@%p50 bra 	$L__BB3_25;
	setp.lt.s32 	%p51, %r6, -1;
	setp.ge.s32 	%p52, %r9, %r14;
	or.pred  	%p53, %p51, %p52;
	@%p53 bra 	$L__BB3_25;
	ld.global.f32 	%f67, [%rd2];
	mul.f32 	%f68, %f4, %f8;
	mul.f32 	%f69, %f68, %f67;
	atom.global.add.f32 	%f70, [%rd4+4], %f69;
$L__BB3_25:
	@%p10 bra 	$L__BB3_29;
	setp.lt.s32 	%p55, %r5, -1;
	setp.ge.s32 	%p56, %r8, %r15;
	or.pred  	%p57, %p55, %p56;
	@%p57 bra 	$L__BB3_29;
	setp.lt.s32 	%p58, %r6, -1;
	setp.ge.s32 	%p59, %r9, %r14;
	or.pred  	%p60, %p58, %p59;
	@%p60 bra 	$L__BB3_29;
	ld.global.f32 	%f71, [%rd2];
	mul.f32 	%f72, %f6, %f8;
	mul.f32 	%f73, %f72, %f71;
	atom.global.add.f32 	%f74, [%rd5+4], %f73;
$L__BB3_29:
	@%p19 bra 	$L__BB3_33;
	setp.lt.s32 	%p62, %r5, -1;
	setp.ge.s32 	%p63, %r8, %r15;
	or.pred  	%p64, %p62, %p63;
	@%p64 bra 	$L__BB3_33;
	setp.lt.s32 	%p65, %r6, -1;
	setp.ge.s32 	%p66, %r9, %r14;
	or.pred  	%p67, %p65, %p66;
	@%p67 bra 	$L__BB3_33;
	ld.global.f32 	%f75, [%rd2];
	mul.f32 	%f76, %f7, %f8;
	mul.f32 	%f77, %f76, %f75;
	atom.global.add.f32 	%f78, [%rd6+4], %f77;
$L__BB3_33:
	ret;

}
	// .globl	_Z23affineCubicWarp2DKernelPKfS0_S0_PfiiS0_
.visible .entry _Z23affineCubicWarp2DKernelPKfS0_S0_PfiiS0_(
	.param .u64 .ptr .align 1 _Z23affineCubicWarp2DKernelPKfS0_S0_PfiiS0__param_0,
	.param .u64 .ptr .align 1 _Z23affineCubicWarp2DKernelPKfS0_S0_PfiiS0__param_1,
	.param .u64 .ptr .align 1 _Z23affineCubicWarp2DKernelPKfS0_S0_PfiiS0__param_2,
	.param .u64 .ptr .align 1 _Z23affineCubicWarp2DKernelPKfS0_S0_PfiiS0__param_3,
	.param .u32 _Z23affineCubicWarp2DKernelPKfS0_S0_PfiiS0__param_4,
	.param .u32 _Z23affineCubicWarp2DKernelPKfS0_S0_PfiiS0__param_5,
	.param .u64 .ptr .align 1 _Z23affineCubicWarp2DKernelPKfS0_S0_PfiiS0__param_6
)
{
	.reg .pred 	%p<14>;
	.reg .b32 	%r<41>;
	.reg .b32 	%f<69>;
	.reg .b64 	%rd<19>;

	ld.param.u64 	%rd4, [_Z23affineCubicWarp2DKernelPKfS0_S0_PfiiS0__param_0];
	ld.param.u64 	%rd5, [_Z23affineCubicWarp2DKernelPKfS0_S0_PfiiS0__param_1];
	ld.param.u64 	%rd7, [_Z23affineCubicWarp2DKernelPKfS0_S0_PfiiS0__param_3];
	ld.param.u32 	%r19, [_Z23affineCubicWarp2DKernelPKfS0_S0_PfiiS0__param_4];
	ld.param.u32 	%r21, [_Z23affineCubicWarp2DKernelPKfS0_S0_PfiiS0__param_5];
	mov.u32 	%r22, %ctaid.x;
	mov.u32 	%r23, %ntid.x;
	mov.u32 	%r24, %tid.x;
	mad.lo.s32 	%r1, %r22, %r23, %r24;
	mov.u32 	%r25, %ctaid.y;
	mov.u32 	%r26, %ntid.y;
	mov.u32 	%r27, %tid.y;
	mad.lo.s32 	%r28, %r25, %r26, %r27;
	setp.ge.s32 	%p2, %r1, %r19;
	setp.ge.s32 	%p3, %r28, %r21;
	or.pred  	%p4, %p2, %p3;
	@%p4 bra 	$L__BB4_7;
	ld.param.u64 	%rd18, [_Z23affineCubicWarp2DKernelPKfS0_S0_PfiiS0__param_6];
	ld.param.u64 	%rd17, [_Z23affineCubicWarp2DKernelPKfS0_S0_PfiiS0__param_2];
	cvta.to.global.u64 	%rd9, %rd7;
	cvta.to.global.u64 	%rd10, %rd5;
	cvta.to.global.u64 	%rd11, %rd17;
	ld.global.f32 	%f7, [%rd10];
	cvt.rn.f32.s32 	%f8, %r1;
	ld.global.f32 	%f9, [%rd10+4];
	cvt.rn.f32.u32 	%f10, %r28;
	mul.f32 	%f11, %f9, %f10;
	fma.rn.f32 	%f12, %f7, %f8, %f11;
	ld.global.f32 	%f13, [%rd11];
	add.f32 	%f14, %f13, %f12;
	ld.global.f32 	%f15, [%rd10+8];
	ld.global.f32 	%f16, [%rd10+12];
	mul.f32 	%f17, %f16, %f10;
	fma.rn.f32 	%f18, %f15, %f8, %f17;
	ld.global.f32 	%f19, [%rd11+4];
	add.f32 	%f20, %f19, %f18;
	cvt.rmi.f32.f32 	%f21, %f14;
	cvt.rzi.s32.f32 	%r3, %f21;
	cvt.rmi.f32.f32 	%f22, %f20;
	cvt.rzi.s32.f32 	%r4, %f22;
	cvt.rn.f32.s32 	%f23, %r3;
	sub.f32 	%f1, %f14, %f23;
	cvt.rn.f32.s32 	%f24, %r4;
	sub.f32 	%f2, %f20, %f24;
	mul.f32 	%f3, %f1, %f1;
	mul.f32 	%f4, %f1, %f3;
	mul.f32 	%f5, %f2, %f2;
	mul.f32 	%f6, %f2, %f5;
	mad.lo.s32 	%r30, %r21, %r1, %r28;
	mul.wide.s32 	%rd12, %r30, 4;
	add.s64 	%rd1, %rd9, %rd12;
	cvta.to.global.u64 	%rd2, %rd4;
	cvta.to.global.u64 	%rd3, %rd18;
	mov.b32 	%r35, 0;
	mov.u32 	%r36, %r35;
$L__BB4_2:
	add.s32 	%r32, %r35, %r3;
	add.s32 	%r33, %r32, -1;
	setp.gt.s32 	%p5, %r32, 0;
	setp.le.s32 	%p6, %r32, %r19;
	and.pred  	%p1, %p5, %p6;
	mad.lo.s32 	%r34, %r33, %r21, %r4;
	add.s32 	%r39, %r34, -1;
	shl.b32 	%r37, %r36, 4;
	mov.b32 	%r40, 0;
	mov.u32 	%r38, %r4;
$L__BB4_3:
	setp.gt.s32 	%p7, %r38, 0;
	setp.le.s32 	%p8, %r38, %r21;
	and.pred  	%p9, %p7, %p8;
	and.pred  	%p10, %p1, %p9;
	not.pred 	%p11, %p10;
	@%p11 bra 	$L__BB4_5;
	mul.wide.s32 	%rd13, %r37, 4;
	add.s64 	%rd14, %rd3, %rd13;
	ld.global.f32 	%f25, [%rd14];
	add.f32 	%f26, %f25, 0f00000000;
	ld.global.f32 	%f27, [%rd14+4];
	fma.rn.f32 	%f28, %f27, %f1, %f26;
	ld.global.f32 	%f29, [%rd14+8];
	fma.rn.f32 	%f30, %f29, %f3, %f28;
	ld.global.f32 	%f31, [%rd14+12];
	fma.rn.f32 	%f32, %f31, %f4, %f30;
	ld.global.f32 	%f33, [%rd14+16];
	fma.rn.f32 	%f34, %f33, %f2, %f32;
	ld.global.f32 	%f35, [%rd14+20];
	mul.f32 	%f36, %f1, %f2;
	fma.rn.f32 	%f37, %f35, %f36, %f34;
	ld.global.f32 	%f38, [%rd14+24];
	mul.f32 	%f39, %f3, %f2;
	fma.rn.f32 	%f40, %f38, %f39, %f37;
	ld.global.f32 	%f41, [%rd14+28];
	mul.f32 	%f42, %f4, %f2;
	fma.rn.f32 	%f43, %f41, %f42, %f40;
	ld.global.f32 	%f44, [%rd14+32];
	fma.rn.f32 	%f45, %f44, %f5, %f43;
	ld.global.f32 	%f46, [%rd14+36];
	mul.f32 	%f47, %f1, %f5;
	fma.rn.f32 	%f48, %f46, %f47, %f45;
	ld.global.f32 	%f49, [%rd14+40];
	mul.f32 	%f50, %f3, %f5;
	fma.rn.f32 	%f51, %f49, %f50, %f48;
	ld.global.f32 	%f52, [%rd14+44];
	mul.f32 	%f53, %f4, %f5;
	fma.rn.f32 	%f54, %f52, %f53, %f51;
	ld.global.f32 	%f55, [%rd14+48];
	fma.rn.f32 	%f56, %f55, %f6, %f54;
	ld.global.f32 	%f57, [%rd14+52];
	mul.f32 	%f58, %f1, %f6;
	fma.rn.f32 	%f59, %f57, %f58, %f56;
	ld.global.f32 	%f60, [%rd14+56];
	mul.f32 	%f61, %f3, %f6;
	fma.rn.f32 	%f62, %f60, %f61, %f59;
	ld.global.f32 	%f63, [%rd14+60];
	mul.f32 	%f64, %f4, %f6;
	fma.rn.f32 	%f65, %f63, %f64, %f62;
	mul.wide.s32 	%rd15, %r39, 4;
	add.s64 	%rd16, %rd2, %rd15;
	ld.global.f32 	%f66, [%rd16];
	ld.global.f32 	%f67, [%rd1];
	fma.rn.f32 	%f68, %f65, %f66, %f67;
	st.global.f32 	[%rd1], %f68;
$L__BB4_5:
	add.s32 	%r40, %r40, 1;
	add.s32 	%r39, %r39, 1;
	add.s32 	%r38, %r38, 1;
	add.s32 	%r37, %r37, 16;
	setp.ne.s32 	%p12, %r40, 4;
	@%p12 bra 	$L__BB4_3;
	add.s32 	%r35, %r35, 1;
	setp.ne.s32 	%p13, %r35, 4;
	add.s32 	%r36, %r36, 4;
	@%p13 bra 	$L__BB4_2;
$L__BB4_7:
	ret;

}
	// .globl	_Z30adjointAffineCubicWarp2DKernelPKfS0_S0_PfiiS0_
.visible .entry _Z30adjointAffineCubicWarp2DKernelPKfS0_S0_PfiiS0_(
	.param .u64 .ptr .align 1 _Z30adjointAffineCubicWarp2DKernelPKfS0_S0_PfiiS0__param_0,
	.param .u64 .ptr .align 1 _Z30adjointAffineCubicWarp2DKernelPKfS0_S0_PfiiS0__param_1,
	.param .u64 .ptr .align 1 _Z30adjointAffineCubicWarp2DKernelPKfS0_S0_PfiiS0__param_2,
	.param .u64 .ptr .align 1 _Z30adjointAffineCubicWarp2DKernelPKfS0_S0_PfiiS0__param_3,
	.param .u32 _Z30adjointAffineCubicWarp2DKernelPKfS0_S0_PfiiS0__param_4,
	.param .u32 _Z30adjointAffineCubicWarp2DKernelPKfS0_S0_PfiiS0__param_5,
	.param .u64 .ptr .align 1 _Z30adjointAffineCubicWarp2DKernelPKfS0_S0_PfiiS0__param_6
)
{
	.reg .pred 	%p<14>;
	.reg .b32 	%r<41>;
	.reg .b32 	%f<69>;
	.reg .b64 	%rd<19>;

	ld.param.u64 	%rd4, [_Z30adjointAffineCubicWarp2DKernelPKfS0_S0_PfiiS0__param_0];
	ld.param.u64 	%rd5, [_Z30adjointAffineCubicWarp2DKernelPKfS0_S0_PfiiS0__param_1];
	ld.param.u64 	%rd7, [_Z30adjointAffineCubicWarp2DKernelPKfS0_S0_PfiiS0__param_3];
	ld.param.u32 	%r19, [_Z30adjointAffineCubicWarp2DKernelPKfS0_S0_PfiiS0__param_4];
	ld.param.u32 	%r21, [_Z30adjointAffineCubicWarp2DKernelPKfS0_S0_PfiiS0__param_5];
	mov.u32 	%r22, %ctaid.x;
	mov.u32 	%r23, %ntid.x;
	mov.u32 	%r24, %tid.x;
	mad.lo.s32 	%r1, %r22, %r23, %r24;
	mov.u32 	%r25, %ctaid.y;
	mov.u32 	%r26, %ntid.y;
	mov.u32 	%r27, %tid.y;
	mad.lo.s32 	%r28, %r25, %r26, %r27;
	setp.ge.s32 	%p2, %r1, %r19;
	setp.ge.s32 	%p3, %r28, %r21;
	or.pred  	%p4, %p2, %p3;
	@%p4 bra 	$L__BB5_7;
	ld.param.u64 	%rd18, [_Z30adjointAffineCubicWarp2DKernelPKfS0_S0_PfiiS0__param_6];
	ld.param.u64 	%rd17, [_Z30adjointAffineCubicWarp2DKernelPKfS0_S0_PfiiS0__param_2];
	cvta.to.global.u64 	%rd9, %rd4;
	cvta.to.global.u64 	%rd10, %rd5;
	cvta.to.global.u64 	%rd11, %rd17;
	ld.global.f32 	%f7, [%rd10];
	cvt.rn.f32.s32 	%f8, %r1;
	ld.global.f32 	%f9, [%rd10+4];
	cvt.rn.f32.u32 	%f10, %r28;
	mul.f32 	%f11, %f9, %f10;
	fma.rn.f32 	%f12, %f7, %f8, %f11;
	ld.global.f32 	%f13, [%rd11];
	add.f32 	%f14, %f13, %f12;
	ld.global.f32 	%f15, [%rd10+8];
	ld.global.f32 	%f16, [%rd10+12];
	mul.f32 	%f17, %f16, %f10;
	fma.rn.f32 	%f18, %f15, %f8, %f17;
	ld.global.f32 	%f19, [%rd11+4];
	add.f32 	%f20, %f19, %f18;
	cvt.rmi.f32.f32 	%f21, %f14;
	cvt.rzi.s32.f32 	%r3, %f21;
	cvt.rmi.f32.f32 	%f22, %f20;
	cvt.rzi.s32.f32 	%r4, %f22;
	cvt.rn.f32.s32 	%f23, %r3;
	sub.f32 	%f1, %f14, %f23;
	cvt.rn.f32.s32 	%f24, %r4;
	sub.f32 	%f2, %f20, %f24;
	mul.f32 	%f3, %f1, %f1;
	mul.f32 	%f4, %f1, %f3;
	mul.f32 	%f5, %f2, %f2;
	mul.f32 	%f6, %f2, %f5;
	mad.lo.s32 	%r30, %r21, %r1, %r28;
	mul.wide.s32 	%rd12, %r30, 4;
	add.s64 	%rd1, %rd9, %rd12;
	cvta.to.global.u64 	%rd2, %rd7;
	cvta.to.global.u64 	%rd3, %rd18;
	mov.b32 	%r35, 0;
	mov.u32 	%r36, %r35;
$L__BB5_2:
	add.s32 	%r32, %r35, %r3;
	add.s32 	%r33, %r32, -1;
	setp.gt.s32 	%p5, %r32, 0;
	setp.le.s32 	%p6, %r32, %r19;
	and.pred  	%p1, %p5, %p6;
	mad.lo.s32 	%r34, %r33, %r21, %r4;
	add.s32 	%r39, %r34, -1;
	shl.b32 	%r37, %r36, 4;
	mov.b32 	%r40, 0;
	mov.u32 	%r38, %r4;
$L__BB5_3:
	setp.gt.s32 	%p7, %r38, 0;
	setp.le.s32 	%p8, %r38, %r21;
	and.pred  	%p9, %p7, %p8;
	and.pred  	%p10, %p1, %p9;
	not.pred 	%p11, %p10;
	@%p11 bra 	$L__BB5_5;
	mul.wide.s32 	%rd13, %r37, 4;
	add.s64 	%rd14, %rd3, %rd13;
	ld.global.f32 	%f25, [%rd14];
	add.f32 	%f26, %f25, 0f00000000;
	ld.global.f32 	%f27, [%rd14+4];
	fma.rn.f32 	%f28, %f27, %f1, %f26;
	ld.global.f32 	%f29, [%rd14+8];
	fma.rn.f32 	%f30, %f29, %f3, %f28;
	ld.global.f32 	%f31, [%rd14+12];
	fma.rn.f32 	%f32, %f31, %f4, %f30;
	ld.global.f32 	%f33, [%rd14+16];
	fma.rn.f32 	%f34, %f33, %f2, %f32;
	ld.global.f32 	%f35, [%rd14+20];
	mul.f32 	%f36, %f1, %f2;
	fma.rn.f32 	%f37, %f35, %f36, %f34;
	ld.global.f32 	%f38, [%rd14+24];
	mul.f32 	%f39, %f3, %f2;
	fma.rn.f32 	%f40, %f38, %f39, %f37;
	ld.global.f32 	%f41, [%rd14+28];
	mul.f32 	%f42, %f4, %f2;
	fma.rn.f32 	%f43, %f41, %f42, %f40;
	ld.global.f32 	%f44, [%rd14+32];
	fma.rn.f32 	%f45, %f44, %f5, %f43;
	ld.global.f32 	%f46, [%rd14+36];
	mul.f32 	%f47, %f1, %f5;
	fma.rn.f32 	%f48, %f46, %f47, %f45;
	ld.global.f32 	%f49, [%rd14+40];
	mul.f32 	%f50, %f3, %f5;
	fma.rn.f32 	%f51, %f49, %f50, %f48;
	ld.global.f32 	%f52, [%rd14+44];
	mul.f32 	%f53, %f4, %f5;
	fma.rn.f32 	%f54, %f52, %f53, %f51;
	ld.global.f32 	%f55, [%rd14+48];
	fma.rn.f32 	%f56, %f55, %f6, %f54;
	ld.global.f32 	%f57, [%rd14+52];
	mul.f32 	%f58, %f1, %f6;
	fma.rn.f32 	%f59, %f57, %f58, %f56;
	ld.global.f32 	%f60, [%rd14+56];
	mul.f32 	%f61, %f3, %f6;
	fma.rn.f32 	%f62, %f60, %f61, %f59;
	ld.global.f32 	%f63, [%rd14+60];
	mul.f32 	%f64, %f4, %f6;
	fma.rn.f32 	%f65, %f63, %f64, %f62;
	ld.global.f32 	%f66, [%rd1];
	mul.f32 	%f67, %f65, %f66;
	mul.wide.s32 	%rd15, %r39, 4;
	add.s64 	%rd16, %rd2, %rd15;
	atom.global.add.f32 	%f68, [%rd16], %f67;
$L__BB5_5:
	add.s32 	%r40, %r40, 1;
	add.s32 	%r39, %r39, 1;
	add.s32 	%r38, %r38, 1;
	add.s32 	%r37, %r37, 16;
	setp.ne.s32 	%p12, %r40, 4;
	@%p12 bra 	$L__BB5_3;
	add.s32 	%r35, %r35, 1;
	setp.ne.s32 	%p13, %r35, 4;
	add.s32 	%r36, %r36, 4;
	@%p13 bra 	$L__BB5_2;
$L__BB5_7:
	ret;

}
	// .globl	_Z23affineCubicWarp3DKernelPKfS0_S0_PfiiiS0_
.visible .entry _Z23affineCubicWarp3DKernelPKfS0_S0_PfiiiS0_(
	.param .u64 .ptr .align 1 _Z23affineCubicWarp3DKernelPKfS0_S0_PfiiiS0__param_0,
	.param .u64 .ptr .align 1 _Z23affineCubicWarp3DKernelPKfS0_S0_PfiiiS0__param_1,
	.param .u64 .ptr .align 1 _Z23affineCubicWarp3DKernelPKfS0_S0_PfiiiS0__param_2,
	.param .u64 .ptr .align 1 _Z23affineCubicWarp3DKernelPKfS0_S0_PfiiiS0__param_3,
	.param .u32 _Z23affineCubicWarp3DKernelPKfS0_S0_PfiiiS0__param_4,
	.param .u32 _Z23affineCubicWarp3DKernelPKfS0_S0_PfiiiS0__param_5,
	.param .u32 _Z23affineCubicWarp3DKernelPKfS0_S0_PfiiiS0__param_6,
	.param .u64 .ptr .align 1 _Z23affineCubicWarp3DKernelPKfS0_S0_PfiiiS0__param_7
)
{
	.reg .pred 	%p<21>;
	.reg .b32 	%r<59>;
	.reg .b32 	%f<228>;
	.reg .b64 	%rd<22>;

	ld.param.u32 	%r24, [_Z23affineCubicWarp3DKernelPKfS0_S0_PfiiiS0__param_4];
	ld.param.u32 	%r27, [_Z23affineCubicWarp3DKernelPKfS0_S0_PfiiiS0__param_5];
	ld.param.u32 	%r26, [_Z23affineCubicWarp3DKernelPKfS0_S0_PfiiiS0__param_6];
	mov.u32 	%r28, %ctaid.z;
	mov.u32 	%r29, %ntid.z;
	mov.u32 	%r30, %tid.z;
	mad.lo.s32 	%r1, %r28, %r29, %r30;
	mov.u32 	%r31, %ctaid.y;
	mov.u32 	%r32, %ntid.y;
	mov.u32 	%r33, %tid.y;
	mad.lo.s32 	%r34, %r31, %r32, %r33;
	mov.u32 	%r35, %ctaid.x;
	mov.u32 	%r36, %ntid.x;
	mov.u32 	%r37, %tid.x;
	mad.lo.s32 	%r3, %r35, %r36, %r37;
	setp.ge.s32 	%p3, %r1, %r24;
	setp.ge.s32 	%p4, %r34, %r27;
	or.pred  	%p5, %p3, %p4;
	setp.ge.s32 	%p6, %r3, %r26;
	or.pred  	%p7, %p5, %p6;
	@%p7 bra 	$L__BB6_9;
	ld.param.u64 	%rd21, [_Z23affineCubicWarp3DKernelPKfS0_S0_PfiiiS0__param_7];
	ld.param.u64 	%rd20, [_Z23affineCubicWarp3DKernelPKfS0_S0_PfiiiS0__param_3];
	ld.param.u64 	%rd19, [_Z23affineCubicWarp3DKernelPKfS0_S0_PfiiiS0__param_2];
	ld.param.u64 	%rd18, [_Z23affineCubicWarp3DKernelPKfS0_S0_PfiiiS0__param_1];
	ld.param.u64 	%rd17, [_Z23affineCubicWarp3DKernelPKfS0_S0_PfiiiS0__param_0];
	cvta.to.global.u64 	%rd9, %rd20;
	cvta.to.global.u64 	%rd10, %rd18;
	cvta.to.global.u64 	%rd11, %rd19;
	ld.global.f32 	%f57, [%rd10];
	cvt.rn.f32.u32 	%f58, %r1;
	ld.global.f32 	%f59, [%rd10+4];
	cvt.rn.f32.u32 	%f60, %r34;
	mul.f32 	%f61, %f59, %f60;
	fma.rn.f32 	%f62, %f57, %f58, %f61;
	ld.global.f32 	%f63, [%rd10+8];
	cvt.rn.f32.s32 	%f64, %r3;
	fma.rn.f32 	%f65, %f63, %f64, %f62;
	ld.global.f32 	%f66, [%rd11];
	add.f32 	%f67, %f66, %f65;
	ld.global.f32 	%f68, [%rd10+12];
	ld.global.f32 	%f69, [%rd10+16];
	mul.f32 	%f70, %f69, %f60;
	fma.rn.f32 	%f71, %f68, %f58, %f70;
	ld.global.f32 	%f72, [%rd10+20];
	fma.rn.f32 	%f73, %f72, %f64, %f71;
	ld.global.f32 	%f74, [%rd11+4];
	add.f32 	%f75, %f74, %f73;
	ld.global.f32 	%f76, [%rd10+24];
	ld.global.f32 	%f77, [%rd10+28];
	mul.f32 	%f78, %f77, %f60;
	fma.rn.f32 	%f79, %f76, %f58, %f78;
	ld.global.f32 	%f80, [%rd10+32];
	fma.rn.f32 	%f81, %f80, %f64, %f79;
	ld.global.f32 	%f82, [%rd11+8];
	add.f32 	%f83, %f82, %f81;
	cvt.rmi.f32.f32 	%f84, %f67;
	cvt.rzi.s32.f32 	%r4, %f84;
	cvt.rmi.f32.f32 	%f85, %f75;
	cvt.rzi.s32.f32 	%r5, %f85;
	cvt.rmi.f32.f32 	%f86, %f83;
	cvt.rzi.s32.f32 	%r6, %f86;
	cvt.rn.f32.s32 	%f87, %r4;
	sub.f32 	%f1, %f67, %f87;
	cvt.rn.f32.s32 	%f88, %r5;
	sub.f32 	%f2, %f75, %f88;
	cvt.rn.f32.s32 	%f89, %r6;
	sub.f32 	%f3, %f83, %f89;
	mul.f32 	%f4, %f1, %f1;
	mul.f32 	%f5, %f1, %f4;
	mul.f32 	%f6, %f2, %f2;
	mul.f32 	%f7, %f2, %f6;
	mul.f32 	%f8, %f3, %f3;
	mul.f32 	%f9, %f3, %f8;
	mul.f32 	%f10, %f1, %f2;
	mul.f32 	%f11, %f4, %f2;
	mul.f32 	%f12, %f5, %f2;
	mul.f32 	%f13, %f1, %f6;
	mul.f32 	%f14, %f4, %f6;
	mul.f32 	%f15, %f5, %f6;
	mul.f32 	%f16, %f1, %f7;
	mul.f32 	%f17, %f4, %f7;
	mul.f32 	%f18, %f5, %f7;
	mul.f32 	%f19, %f4, %f3;
	mul.f32 	%f20, %f5, %f3;
	mul.f32 	%f21, %f2, %f3;
	mul.f32 	%f22, %f10, %f3;
	mul.f32 	%f23, %f11, %f3;
	mul.f32 	%f24, %f12, %f3;
	mul.f32 	%f25, %f6, %f3;
	mul.f32 	%f26, %f13, %f3;
	mul.f32 	%f27, %f14, %f3;
	mul.f32 	%f28, %f15, %f3;
	mul.f32 	%f29, %f7, %f3;
	mul.f32 	%f30, %f16, %f3;
	mul.f32 	%f31, %f17, %f3;
	mul.f32 	%f32, %f18, %f3;
	mul.f32 	%f33, %f1, %f8;
	mul.f32 	%f34, %f4, %f8;
	mul.f32 	%f35, %f5, %f8;
	mul.f32 	%f36, %f2, %f8;
	mul.f32 	%f37, %f10, %f8;
	mul.f32 	%f38, %f11, %f8;
	mul.f32 	%f39, %f12, %f8;
	mul.f32 	%f40, %f6, %f8;
	mul.f32 	%f41, %f13, %f8;
	mul.f32 	%f42, %f15, %f8;
	mul.f32 	%f43, %f4, %f9;
	mul.f32 	%f44, %f5, %f9;
	mul.f32 	%f45, %f2, %f9;
	mul.f32 	%f46, %f10, %f9;
	mul.f32 	%f47, %f11, %f9;
	mul.f32 	%f48, %f12, %f9;
	mul.f32 	%f49, %f6, %f9;
	mul.f32 	%f50, %f13, %f9;
	mul.f32 	%f51, %f14, %f9;
	mul.f32 	%f52, %f15, %f9;
	mul.f32 	%f53, %f7, %f9;
	mul.f32 	%f54, %f16, %f9;
	mul.f32 	%f55, %f17, %f9;
	mul.f32 	%f56, %f18, %f9;
	mad.lo.s32 	%r39, %r27, %r1, %r34;
	mad.lo.s32 	%r40, %r39, %r26, %r3;
	mul.wide.s32 	%rd12, %r40, 4;
	add.s64 	%rd1, %rd9, %rd12;
	cvta.to.global.u64 	%rd2, %rd17;
	cvta.to.global.u64 	%rd3, %rd21;
	mov.b32 	%r51, 0;
	mov.u32 	%r54, %r51;
$L__BB6_2:
	ld.param.u32 	%r50, [_Z23affineCubicWarp3DKernelPKfS0_S0_PfiiiS0__param_4];
	add.s32 	%r42, %r51, %r4;
	setp.gt.s32 	%p8, %r42, 0;
	setp.le.s32 	%p9, %r42, %r50;
	and.pred  	%p1, %p8, %p9;
	mov.b32 	%r53, 0;
$L__BB6_3:
	add.s32 	%r44, %r53, %r5;
	setp.gt.s32 	%p10, %r44, 0;
	setp.le.s32 	%p11, %r44, %r27;
	and.pred  	%p12, %p10, %p11;
	and.pred  	%p2, %p1, %p12;
	add.s32 	%r45, %r51, %r4;
	add.s32 	%r46, %r45, -1;
	mad.lo.s32 	%r47, %r46, %r27, %r44;
	add.s32 	%r48, %r47, -1;
	mad.lo.s32 	%r49, %r48, %r26, %r6;
	add.s32 	%r57, %r49, -1;
	shl.b32 	%r55, %r54, 6;
	add.s32 	%r54, %r54, 4;
	mov.b32 	%r58, 0;
	mov.u32 	%r56, %r6;
$L__BB6_4:
	setp.gt.s32 	%p13, %r56, 0;
	setp.le.s32 	%p14, %r56, %r26;
	and.pred  	%p15, %p13, %p14;
	and.pred  	%p16, %p2, %p15;
	not.pred 	%p17, %p16;
	@%p17 bra 	$L__BB6_6;
	mul.wide.s32 	%rd13, %r55, 4;
	add.s64 	%rd14, %rd3, %rd13;
	ld.global.f32 	%f90, [%rd14];
	add.f32 	%f91, %f90, 0f00000000;
	ld.global.f32 	%f92, [%rd14+4];
	fma.rn.f32 	%f93, %f92, %f1, %f91;
	ld.global.f32 	%f94, [%rd14+8];
	fma.rn.f32 	%f95, %f94, %f4, %f93;
	ld.global.f32 	%f96, [%rd14+12];
	fma.rn.f32 	%f97, %f96, %f5, %f95;
	ld.global.f32 	%f98, [%rd14+16];
	fma.rn.f32 	%f99, %f98, %f2, %f97;
	ld.global.f32 	%f100, [%rd14+20];
	fma.rn.f32 	%f101, %f100, %f10, %f99;
	ld.global.f32 	%f102, [%rd14+24];
	fma.rn.f32 	%f103, %f102, %f11, %f101;
	ld.global.f32 	%f104, [%rd14+28];
	fma.rn.f32 	%f105, %f104, %f12, %f103;
	ld.global.f32 	%f106, [%rd14+32];
	fma.rn.f32 	%f107, %f106, %f6, %f105;
	ld.global.f32 	%f108, [%rd14+36];
	fma.rn.f32 	%f109, %f108, %f13, %f107;
	ld.global.f32 	%f110, [%rd14+40];
	fma.rn.f32 	%f111, %f110, %f14, %f109;
	ld.global.f32 	%f112, [%rd14+44];
	fma.rn.f32 	%f113, %f112, %f15, %f111;
	ld.global.f32 	%f114, [%rd14+48];
	fma.rn.f32 	%f115, %f114, %f7, %f113;
	ld.global.f32 	%f116, [%rd14+52];
	fma.rn.f32 	%f117, %f116, %f16, %f115;
	ld.global.f32 	%f118, [%rd14+56];
	fma.rn.f32 	%f119, %f118, %f17, %f117;
	ld.global.f32 	%f120, [%rd14+60];
	fma.rn.f32 	%f121, %f120, %f18, %f119;
	ld.global.f32 	%f122, [%rd14+64];
	fma.rn.f32 	%f123, %f122, %f3, %f121;
	ld.global.f32 	%f124, [%rd14+68];
	mul.f32 	%f125, %f1, %f3;
	fma.rn.f32 	%f126, %f124, %f125, %f123;
	ld.global.f32 	%f127, [%rd14+72];
	fma.rn.f32 	%f128, %f127, %f19, %f126;
	ld.global.f32 	%f129, [%rd14+76];
	fma.rn.f32 	%f130, %f129, %f20, %f128;
	ld.global.f32 	%f131, [%rd14+80];
	fma.rn.f32 	%f132, %f131, %f21, %f130;
	ld.global.f32 	%f133, [%rd14+84];
	fma.rn.f32 	%f134, %f133, %f22, %f132;
	ld.global.f32 	%f135, [%rd14+88];
	fma.rn.f32 	%f136, %f135, %f23, %f134;
	ld.global.f32 	%f137, [%rd14+92];
	fma.rn.f32 	%f138, %f137, %f24, %f136;
	ld.global.f32 	%f139, [%rd14+96];
	fma.rn.f32 	%f140, %f139, %f25, %f138;
	ld.global.f32 	%f141, [%rd14+100];
	fma.rn.f32 	%f142, %f141, %f26, %f140;
	ld.global.f32 	%f143, [%rd14+104];
	fma.rn.f32 	%f144, %f143, %f27, %f142;
	ld.global.f32 	%f145, [%rd14+108];
	fma.rn.f32 	%f146, %f145, %f28, %f144;
	ld.global.f32 	%f147, [%rd14+112];
	fma.rn.f32 	%f148, %f147, %f29, %f146;
	ld.global.f32 	%f149, [%rd14+116];
	fma.rn.f32 	%f150, %f149, %f30, %f148;
	ld.global.f32 	%f151, [%rd14+120];
	fma.rn.f32 	%f152, %f151, %f31, %f150;
	ld.global.f32 	%f153, [%rd14+124];
	fma.rn.f32 	%f154, %f153, %f32, %f152;
	ld.global.f32 	%f155, [%rd14+128];
	fma.rn.f32 	%f156, %f155, %f8, %f154;
	ld.global.f32 	%f157, [%rd14+132];
	fma.rn.f32 	%f158, %f157, %f33, %f156;
	ld.global.f32 	%f159, [%rd14+136];
	fma.rn.f32 	%f160, %f159, %f34, %f158;
	ld.global.f32 	%f161, [%rd14+140];
	fma.rn.f32 	%f162, %f161, %f35, %f160;
	ld.global.f32 	%f163, [%rd14+144];
	fma.rn.f32 	%f164, %f163, %f36, %f162;
	ld.global.f32 	%f165, [%rd14+148];
	fma.rn.f32 	%f166, %f165, %f37, %f164;
	ld.global.f32 	%f167, [%rd14+152];
	fma.rn.f32 	%f168, %f167, %f38, %f166;
	ld.global.f32 	%f169, [%rd14+156];
	fma.rn.f32 	%f170, %f169, %f39, %f168;
	ld.global.f32 	%f171, [%rd14+160];
	fma.rn.f32 	%f172, %f171, %f40, %f170;
	ld.global.f32 	%f173, [%rd14+164];
	fma.rn.f32 	%f174, %f173, %f41, %f172;
	ld.global.f32 	%f175, [%rd14+168];
	mul.f32 	%f176, %f14, %f8;
	fma.rn.f32 	%f177, %f175, %f176, %f174;
	ld.global.f32 	%f178, [%rd14+172];
	fma.rn.f32 	%f179, %f178, %f42, %f177;
	ld.global.f32 	%f180, [%rd14+176];
	mul.f32 	%f181, %f7, %f8;
	fma.rn.f32 	%f182, %f180, %f181, %f179;
	ld.global.f32 	%f183, [%rd14+180];
	mul.f32 	%f184, %f16, %f8;
	fma.rn.f32 	%f185, %f183, %f184, %f182;
	ld.global.f32 	%f186, [%rd14+184];
	mul.f32 	%f187, %f17, %f8;
	fma.rn.f32 	%f188, %f186, %f187, %f185;
	ld.global.f32 	%f189, [%rd14+188];
	mul.f32 	%f190, %f18, %f8;
	fma.rn.f32 	%f191, %f189, %f190, %f188;
	ld.global.f32 	%f192, [%rd14+192];
	fma.rn.f32 	%f193, %f192, %f9, %f191;
	ld.global.f32 	%f194, [%rd14+196];
	mul.f32 	%f195, %f1, %f9;
	fma.rn.f32 	%f196, %f194, %f195, %f193;
	ld.global.f32 	%f197, [%rd14+200];
	fma.rn.f32 	%f198, %f197, %f43, %f196;
	ld.global.f32 	%f199, [%rd14+204];
	fma.rn.f32 	%f200, %f199, %f44, %f198;
	ld.global.f32 	%f201, [%rd14+208];
	fma.rn.f32 	%f202, %f201, %f45, %f200;
	ld.global.f32 	%f203, [%rd14+212];
	fma.rn.f32 	%f204, %f203, %f46, %f202;
	ld.global.f32 	%f205, [%rd14+216];
	fma.rn.f32 	%f206, %f205, %f47, %f204;
	ld.global.f32 	%f207, [%rd14+220];
	fma.rn.f32 	%f208, %f207, %f48, %f206;
	ld.global.f32 	%f209, [%rd14+224];
	fma.rn.f32 	%f210, %f209, %f49, %f208;
	ld.global.f32 	%f211, [%rd14+228];
	fma.rn.f32 	%f212, %f211, %f50, %f210;
	ld.global.f32 	%f213, [%rd14+232];
	fma.rn.f32 	%f214, %f213, %f51, %f212;
	ld.global.f32 	%f215, [%rd14+236];
	fma.rn.f32 	%f216, %f215, %f52, %f214;
	ld.global.f32 	%f217, [%rd14+240];
	fma.rn.f32 	%f218, %f217, %f53, %f216;
	ld.global.f32 	%f219, [%rd14+244];
	fma.rn.f32 	%f220, %f219, %f54, %f218;
	ld.global.f32 	%f221, [%rd14+248];
	fma.rn.f32 	%f222, %f221, %f55, %f220;
	ld.global.f32 	%f223, [%rd14+252];
	fma.rn.f32 	%f224, %f223, %f56, %f222;
	mul.wide.s32 	%rd15, %r57, 4;
	add.s64 	%rd16, %rd2, %rd15;
	ld.global.f32 	%f225, [%rd16];
	ld.global.f32 	%f226, [%rd1];
	fma.rn.f32 	%f227, %f224, %f225, %f226;
	st.global.f32 	[%rd1], %f227;
$L__BB6_6:
	add.s32 	%r58, %r58, 1;
	add.s32 	%r57, %r57, 1;
	add.s32 	%r56, %r56, 1;
	add.s32 	%r55, %r55, 64;
	setp.ne.s32 	%p18, %r58, 4;
	@%p18 bra 	$L__BB6_4;
	add.s32 	%r53, %r53, 1;
	setp.ne.s32 	%p19, %r53, 4;
	@%p19 bra 	$L__BB6_3;
	add.s32 	%r51, %r51, 1;
	setp.ne.s32 	%p20, %r51, 4;
	@%p20 bra 	$L__BB6_2;
$L__BB6_9:
	ret;

}
	// .globl	_Z30adjointAffineCubicWarp3DKernelPKfS0_S0_PfiiiS0_
.visible .entry _Z30adjointAffineCubicWarp3DKernelPKfS0_S0_PfiiiS0_(
	.param .u64 .ptr .align 1 _Z30adjointAffineCubicWarp3DKernelPKfS0_S0_PfiiiS0__param_0,
	.param .u64 .ptr .align 1 _Z30adjointAffineCubicWarp3DKernelPKfS0_S0_PfiiiS0__param_1,
	.param .u64 .ptr .align 1 _Z30adjointAffineCubicWarp3DKernelPKfS0_S0_PfiiiS0__param_2,
	.param .u64 .ptr .align 1 _Z30adjointAffineCubicWarp3DKernelPKfS0_S0_PfiiiS0__param_3,
	.param .u32 _Z30adjointAffineCubicWarp3DKernelPKfS0_S0_PfiiiS0__param_4,
	.param .u32 _Z30adjointAffineCubicWarp3DKernelPKfS0_S0_PfiiiS0__param_5,
	.param .u32 _Z30adjointAffineCubicWarp3DKernelPKfS0_S0_PfiiiS0__param_6,
	.param .u64 .ptr .align 1 _Z30adjointAffineCubicWarp3DKernelPKfS0_S0_PfiiiS0__param_7
)
{
	.reg .pred 	%p<21>;
	.reg .b32 	%r<59>;
	.reg .b32 	%f<228>;
	.reg .b64 	%rd<22>;

	ld.param.u32 	%r24, [_Z30adjointAffineCubicWarp3DKernelPKfS0_S0_PfiiiS0__param_4];
	ld.param.u32 	%r27, [_Z30adjointAffineCubicWarp3DKernelPKfS0_S0_PfiiiS0__param_5];
	ld.param.u32 	%r26, [_Z30adjointAffineCubicWarp3DKernelPKfS0_S0_PfiiiS0__param_6];
	mov.u32 	%r28, %ctaid.z;
	mov.u32 	%r29, %ntid.z;
	mov.u32 	%r30, %tid.z;
	mad.lo.s32 	%r1, %r28, %r29, %r30;
	mov.u32 	%r31, %ctaid.y;
	mov.u32 	%r32, %ntid.y;
	mov.u32 	%r33, %tid.y;
	mad.lo.s32 	%r34, %r31, %r32, %r33;
	mov.u32 	%r35, %ctaid.x;
	mov.u32 	%r36, %ntid.x;
	mov.u32 	%r37, %tid.x;
	mad.lo.s32 	%r3, %r35, %r36, %r37;
	setp.ge.s32 	%p3, %r1, %r24;
	setp.ge.s32 	%p4, %r34, %r27;
	or.pred  	%p5, %p3, %p4;
	setp.ge.s32 	%p6, %r3, %r26;
	or.pred  	%p7, %p5, %p6;
	@%p7 bra 	$L__BB7_9;
	ld.param.u64 	%rd21, [_Z30adjointAffineCubicWarp3DKernelPKfS0_S0_PfiiiS0__param_7];
	ld.param.u64 	%rd20, [_Z30adjointAffineCubicWarp3DKernelPKfS0_S0_PfiiiS0__param_3];
	ld.param.u64 	%rd19, [_Z30adjointAffineCubicWarp3DKernelPKfS0_S0_PfiiiS0__param_2];
	ld.param.u64 	%rd18, [_Z30adjointAffineCubicWarp3DKernelPKfS0_S0_PfiiiS0__param_1];
	ld.param.u64 	%rd17, [_Z30adjointAffineCubicWarp3DKernelPKfS0_S0_PfiiiS0__param_0];
	cvta.to.global.u64 	%rd9, %rd17;
	cvta.to.global.u64 	%rd10, %rd18;
	cvta.to.global.u64 	%rd11, %rd19;
	ld.global.f32 	%f57, [%rd10];
	cvt.rn.f32.u32 	%f58, %r1;
	ld.global.f32 	%f59, [%rd10+4];
	cvt.rn.f32.u32 	%f60, %r34;
	mul.f32 	%f61, %f59, %f60;
	fma.rn.f32 	%f62, %f57, %f58, %f61;
	ld.global.f32 	%f63, [%rd10+8];
	cvt.rn.f32.s32 	%f64, %r3;
	fma.rn.f32 	%f65, %f63, %f64, %f62;
	ld.global.f32 	%f66, [%rd11];
	add.f32 	%f67, %f66, %f65;
	ld.global.f32 	%f68, [%rd10+12];
	ld.global.f32 	%f69, [%rd10+16];
	mul.f32 	%f70, %f69, %f60;
	fma.rn.f32 	%f71, %f68, %f58, %f70;
	ld.global.f32 	%f72, [%rd10+20];
	fma.rn.f32 	%f73, %f72, %f64, %f71;
	ld.global.f32 	%f74, [%rd11+4];
	add.f32 	%f75, %f74, %f73;
	ld.global.f32 	%f76, [%rd10+24];
	ld.global.f32 	%f77, [%rd10+28];
	mul.f32 	%f78, %f77, %f60;
	fma.rn.f32 	%f79, %f76, %f58, %f78;
	ld.global.f32 	%f80, [%rd10+32];
	fma.rn.f32 	%f81, %f80, %f64, %f79;
	ld.global.f32 	%f82, [%rd11+8];
	add.f32 	%f83, %f82, %f81;
	cvt.rmi.f32.f32 	%f84, %f67;
	cvt.rzi.s32.f32 	%r4, %f84;
	cvt.rmi.f32.f32 	%f85, %f75;
	cvt.rzi.s32.f32 	%r5, %f85;
	cvt.rmi.f32.f32 	%f86, %f83;
	cvt.rzi.s32.f32 	%r6, %f86;
	cvt.rn.f32.s32 	%f87, %r4;
	sub.f32 	%f1, %f67, %f87;
	cvt.rn.f32.s32 	%f88, %r5;
	sub.f32 	%f2, %f75, %f88;
	cvt.rn.f32.s32 	%f89, %r6;
	sub.f32 	%f3, %f83, %f89;
	mul.f32 	%f4, %f1, %f1;
	mul.f32 	%f5, %f1, %f4;
	mul.f32 	%f6, %f2, %f2;
	mul.f32 	%f7, %f2, %f6;
	mul.f32 	%f8, %f3, %f3;
	mul.f32 	%f9, %f3, %f8;
	mul.f32 	%f10, %f1, %f2;
	mul.f32 	%f11, %f4, %f2;
	mul.f32 	%f12, %f5, %f2;
	mul.f32 	%f13, %f1, %f6;
	mul.f32 	%f14, %f4, %f6;
	mul.f32 	%f15, %f5, %f6;
	mul.f32 	%f16, %f1, %f7;
	mul.f32 	%f17, %f4, %f7;
	mul.f32 	%f18, %f5, %f7;
	mul.f32 	%f19, %f4, %f3;
	mul.f32 	%f20, %f5, %f3;
	mul.f32 	%f21, %f2, %f3;
	mul.f32 	%f22, %f10, %f3;
	mul.f32 	%f23, %f11, %f3;
	mul.f32 	%f24, %f12, %f3;
	mul.f32 	%f25, %f6, %f3;
	mul.f32 	%f26, %f13, %f3;
	mul.f32 	%f27, %f14, %f3;
	mul.f32 	%f28, %f15, %f3;
	mul.f32 	%f29, %f7, %f3;
	mul.f32 	%f30, %f16, %f3;
	mul.f32 	%f31, %f17, %f3;
	mul.f32 	%f32, %f18, %f3;
	mul.f32 	%f33, %f1, %f8;
	mul.f32 	%f34, %f4, %f8;
	mul.f32 	%f35, %f5, %f8;
	mul.f32 	%f36, %f2, %f8;
	mul.f32 	%f37, %f10, %f8;
	mul.f32 	%f38, %f11, %f8;
	mul.f32 	%f39, %f12, %f8;
	mul.f32 	%f40, %f6, %f8;
	mul.f32 	%f41, %f13, %f8;
	mul.f32 	%f42, %f15, %f8;
	mul.f32 	%f43, %f4, %f9;
	mul.f32 	%f44, %f5, %f9;
	mul.f32 	%f45, %f2, %f9;
	mul.f32 	%f46, %f10, %f9;
	mul.f32 	%f47, %f11, %f9;
	mul.f32 	%f48, %f12, %f9;
	mul.f32 	%f49, %f6, %f9;
	mul.f32 	%f50, %f13, %f9;
	mul.f32 	%f51, %f14, %f9;
	mul.f32 	%f52, %f15, %f9;
	mul.f32 	%f53, %f7, %f9;
	mul.f32 	%f54, %f16, %f9;
	mul.f32 	%f55, %f17, %f9;
	mul.f32 	%f56, %f18, %f9;
	mad.lo.s32 	%r39, %r27, %r1, %r34;
	mad.lo.s32 	%r40, %r39, %r26, %r3;
	mul.wide.s32 	%rd12, %r40, 4;
	add.s64 	%rd1, %rd9, %rd12;
	cvta.to.global.u64 	%rd2, %rd20;
	cvta.to.global.u64 	%rd3, %rd21;
	mov.b32 	%r51, 0;
	mov.u32 	%r54, %r51;
$L__BB7_2:
	ld.param.u32 	%r50, [_Z30adjointAffineCubicWarp3DKernelPKfS0_S0_PfiiiS0__param_4];
	add.s32 	%r42, %r51, %r4;
	setp.gt.s32 	%p8, %r42, 0;
	setp.le.s32 	%p9, %r42, %r50;
	and.pred  	%p1, %p8, %p9;
	mov.b32 	%r53, 0;
$L__BB7_3:
	add.s32 	%r44, %r53, %r5;
	setp.gt.s32 	%p10, %r44, 0;
	setp.le.s32 	%p11, %r44, %r27;
	and.pred  	%p12, %p10, %p11;
	and.pred  	%p2, %p1, %p12;
	add.s32 	%r45, %r51, %r4;
	add.s32 	%r46, %r45, -1;
	mad.lo.s32 	%r47, %r46, %r27, %r44;
	add.s32 	%r48, %r47, -1;
	mad.lo.s32 	%r49, %r48, %r26, %r6;
	add.s32 	%r57, %r49, -1;
	shl.b32 	%r55, %r54, 6;
	add.s32 	%r54, %r54, 4;
	mov.b32 	%r58, 0;
	mov.u32 	%r56, %r6;
$L__BB7_4:
	setp.gt.s32 	%p13, %r56, 0;
	setp.le.s32 	%p14, %r56, %r26;
	and.pred  	%p15, %p13, %p14;
	and.pred  	%p16, %p2, %p15;
	not.pred 	%p17, %p16;
	@%p17 bra 	$L__BB7_6;
	mul.wide.s32 	%rd13, %r55, 4;
	add.s64 	%rd14, %rd3, %rd13;
	ld.global.f32 	%f90, [%rd14];
	add.f32 	%f91, %f90, 0f00000000;
	ld.global.f32 	%f92, [%rd14+4];
	fma.rn.f32 	%f93, %f92, %f1, %f91;
	ld.global.f32 	%f94, [%rd14+8];
	fma.rn.f32 	%f95, %f94, %f4, %f93;
	ld.global.f32 	%f96, [%rd14+12];
	fma.rn.f32 	%f97, %f96, %f5, %f95;
	ld.global.f32 	%f98, [%rd14+16];
	fma.rn.f32 	%f99, %f98, %f2, %f97;
	ld.global.f32 	%f100, [%rd14+20];
	fma.rn.f32 	%f101, %f100, %f10, %f99;
	ld.global.f32 	%f102, [%rd14+24];
	fma.rn.f32 	%f103, %f102, %f11, %f101;
	ld.global.f32 	%f104, [%rd14+28];
	fma.rn.f32 	%f105, %f104, %f12, %f103;
	ld.global.f32 	%f106, [%rd14+32];
	fma.rn.f32 	%f107, %f106, %f6, %f105;
	ld.global.f32 	%f108, [%rd14+36];
	fma.rn.f32 	%f109, %f108, %f13, %f107;
	ld.global.f32 	%f110, [%rd14+40];
	fma.rn.f32 	%f111, %f110, %f14, %f109;
	ld.global.f32 	%f112, [%rd14+44];
	fma.rn.f32 	%f113, %f112, %f15, %f111;
	ld.global.f32 	%f114, [%rd14+48];
	fma.rn.f32 	%f115, %f114, %f7, %f113;
	ld.global.f32 	%f116, [%rd14+52];
	fma.rn.f32 	%f117, %f116, %f16, %f115;
	ld.global.f32 	%f118, [%rd14+56];
	fma.rn.f32 	%f119, %f118, %f17, %f117;
	ld.global.f32 	%f120, [%rd14+60];
	fma.rn.f32 	%f121, %f120, %f18, %f119;
	ld.global.f32 	%f122, [%rd14+64];
	fma.rn.f32 	%f123, %f122, %f3, %f121;
	ld.global.f32 	%f124, [%rd14+68];
	mul.f32 	%f125, %f1, %f3;
	fma.rn.f32 	%f126, %f124, %f125, %f123;
	ld.global.f32 	%f127, [%rd14+72];
	fma.rn.f32 	%f128, %f127, %f19, %f126;
	ld.global.f32 	%f129, [%rd14+76];
	fma.rn.f32 	%f130, %f129, %f20, %f128;
	ld.global.f32 	%f131, [%rd14+80];
	fma.rn.f32 	%f132, %f131, %f21, %f130;
	ld.global.f32 	%f133, [%rd14+84];
	fma.rn.f32 	%f134, %f133, %f22, %f132;
	ld.global.f32 	%f135, [%rd14+88];
	fma.rn.f32 	%f136, %f135, %f23, %f134;
	ld.global.f32 	%f137, [%rd14+92];
	fma.rn.f32 	%f138, %f137, %f24, %f136;
	ld.global.f32 	%f139, [%rd14+96];
	fma.rn.f32 	%f140, %f139, %f25, %f138;
	ld.global.f32 	%f141, [%rd14+100];
	fma.rn.f32 	%f142, %f141, %f26, %f140;
	ld.global.f32 	%f143, [%rd14+104];
	fma.rn.f32 	%f144, %f143, %f27, %f142;
	ld.global.f32 	%f145, [%rd14+108];
	fma.rn.f32 	%f146, %f145, %f28, %f144;
	ld.global.f32 	%f147, [%rd14+112];
	fma.rn.f32 	%f148, %f147, %f29, %f146;
	ld.global.f32 	%f149, [%rd14+116];
	fma.rn.f32 	%f150, %f149, %f30, %f148;
	ld.global.f32 	%f151, [%rd14+120];
	fma.rn.f32 	%f152, %f151, %f31, %f150;
	ld.global.f32 	%f153, [%rd14+124];
	fma.rn.f32 	%f154, %f153, %f32, %f152;
	ld.global.f32 	%f155, [%rd14+128];
	fma.rn.f32 	%f156, %f155, %f8, %f154;
	ld.global.f32 	%f157, [%rd14+132];
	fma.rn.f32 	%f158, %f157, %f33, %f156;
	ld.global.f32 	%f159, [%rd14+136];
	fma.rn.f32 	%f160, %f159, %f34, %f158;
	ld.global.f32 	%f161, [%rd14+140];
	fma.rn.f32 	%f162, %f161, %f35, %f160;
	ld.global.f32 	%f163, [%rd14+144];
	fma.rn.f32 	%f164, %f163, %f36, %f162;
	ld.global.f32 	%f165, [%rd14+148];
	fma.rn.f32 	%f166, %f165, %f37, %f164;
	ld.global.f32 	%f167, [%rd14+152];
	fma.rn.f32 	%f168, %f167, %f38, %f166;
	ld.global.f32 	%f169, [%rd14+156];
	fma.rn.f32 	%f170, %f169, %f39, %f168;
	ld.global.f32 	%f171, [%rd14+160];
	fma.rn.f32 	%f172, %f171, %f40, %f170;
	ld.global.f32 	%f173, [%rd14+164];
	fma.rn.f32 	%f174, %f173, %f41, %f172;
	ld.global.f32 	%f175, [%rd14+168];
	mul.f32 	%f176, %f14, %f8;
	fma.rn.f32 	%f177, %f175, %f176, %f174;
	ld.global.f32 	%f178, [%rd14+172];
	fma.rn.f32 	%f179, %f178, %f42, %f177;
	ld.global.f32 	%f180, [%rd14+176];
	mul.f32 	%f181, %f7, %f8;
	fma.rn.f32 	%f182, %f180, %f181, %f179;
	ld.global.f32 	%f183, [%rd14+180];
	mul.f32 	%f184, %f16, %f8;
	fma.rn.f32 	%f185, %f183, %f184, %f182;
	ld.global.f32 	%f186, [%rd14+184];
	mul.f32 	%f187, %f17, %f8;
	fma.rn.f32 	%f188, %f186, %f187, %f185;
	ld.global.f32 	%f189, [%rd14+188];
	mul.f32 	%f190, %f18, %f8;
	fma.rn.f32 	%f191, %f189, %f190, %f188;
	ld.global.f32 	%f192, [%rd14+192];
	fma.rn.f32 	%f193, %f192, %f9, %f191;
	ld.global.f32 	%f194, [%rd14+196];
	mul.f32 	%f195, %f1, %f9;
	fma.rn.f32 	%f196, %f194, %f195, %f193;
	ld.global.f32 	%f197, [%rd14+200];
	fma.rn.f32 	%f198, %f197, %f43, %f196;
	ld.global.f32 	%f199, [%rd14+204];
	fma.rn.f32 	%f200, %f199, %f44, %f198;
	ld.global.f32 	%f201, [%rd14+208];
	fma.rn.f32 	%f202, %f201, %f45, %f200;
	ld.global.f32 	%f203, [%rd14+212];
	fma.rn.f32 	%f204, %f203, %f46, %f202;
	ld.global.f32 	%f205, [%rd14+216];
	fma.rn.f32 	%f206, %f205, %f47, %f204;
	ld.global.f32 	%f207, [%rd14+220];
	fma.rn.f32 	%f208, %f207, %f48, %f206;
	ld.global.f32 	%f209, [%rd14+224];
	fma.rn.f32 	%f210, %f209, %f49, %f208;
	ld.global.f32 	%f211, [%rd14+228];
	fma.rn.f32 	%f212, %f211, %f50, %f210;
	ld.global.f32 	%f213, [%rd14+232];
	fma.rn.f32 	%f214, %f213, %f51, %f212;
	ld.global.f32 	%f215, [%rd14+236];
	fma.rn.f32 	%f216, %f215, %f52, %f214;
	ld.global.f32 	%f217, [%rd14+240];
	fma.rn.f32 	%f218, %f217, %f53, %f216;
	ld.global.f32 	%f219, [%rd14+244];
	fma.rn.f32 	%f220, %f219, %f54, %f218;
	ld.global.f32 	%f221, [%rd14+248];
	fma.rn.f32 	%f222, %f221, %f55, %f220;
	ld.global.f32 	%f223, [%rd14+252];
	fma.rn.f32 	%f224, %f223, %f56, %f222;
	ld.global.f32 	%f225, [%rd1];
	mul.f32 	%f226, %f224, %f225;
	mul.wide.s32 	%rd15, %r57, 4;
	add.s64 	%rd16, %rd2, %rd15;
	atom.global.add.f32 	%f227, [%rd16], %f226;
$L__BB7_6:
	add.s32 	%r58, %r58, 1;
	add.s32 	%r57, %r57, 1;
	add.s32 	%r56, %r56, 1;
	add.s32 	%r55, %r55, 64;
	setp.ne.s32 	%p18, %r58, 4;
	@%p18 bra 	$L__BB7_4;
	add.s32 	%r53, %r53, 1;
	setp.ne.s32 	%p19, %r53, 4;
	@%p19 bra 	$L__BB7_3;
	add.s32 	%r51, %r51, 1;
	setp.ne.s32 	%p20, %r51, 4;
	@%p20 bra 	$L__BB7_2;
$L__BB7_9:
	ret;

}


// ===== COMPILED SASS (sm_100) =====

	.target	sm_100

	.elftype	@"ET_EXEC"


//--------------------- .note.nv.tkinfo           --------------------------
	.section	.note.nv.tkinfo,"",@"SHT_NOTE"
	.sectionflags	@"SHF_NOTE_NV_TKINFO"
	.tkinfo
        /*0018*/ 	.word	0x00000002
        /*0030*/ 	.string	""
        /*0030*/ 	.string	"ptxas"
        /*0030*/ 	.string	"Cuda compilation tools, release 13.0, V13.0.88"
        /*0030*/ 	.string	"Build cuda_13.0.r13.0/compiler.36424714_0"
        /*0030*/ 	.string	"-arch sm_100 -m 64 "



//--------------------- .note.nv.cuinfo           --------------------------
	.section	.note.nv.cuinfo,"",@"SHT_NOTE"
	.sectionflags	@"SHF_NOTE_NV_CUINFO"
        /*0018*/ 	.short	0x0002
        /*001a*/ 	.short	0x0064
        /*001c*/ 	.short	0x0082
	.zero		2


//--------------------- .nv.info                  --------------------------
	.section	.nv.info,"",@"SHT_CUDA_INFO"
	.align	4


	//----- nvinfo : EIATTR_REGCOUNT
	.align		4
        /*0000*/ 	.byte	0x04, 0x2f
        /*0002*/ 	.short	(.L_1 - .L_0)
	.align		4
.L_0:
        /*0004*/ 	.word	index@(_Z24affineLinearWarp2DKernelPKfS0_S0_Pfii)
        /*0008*/ 	.word	0x00000016


	//----- nvinfo : EIATTR_FRAME_SIZE
	.align		4
.L_1:
        /*000c*/ 	.byte	0x04, 0x11
        /*000e*/ 	.short	(.L_3 - .L_2)
	.align		4
.L_2:
        /*0010*/ 	.word	index@(_Z24affineLinearWarp2DKernelPKfS0_S0_Pfii)
        /*0014*/ 	.word	0x00000000


	//----- nvinfo : EIATTR_REGCOUNT
	.align		4
.L_3:
        /*0018*/ 	.byte	0x04, 0x2f
        /*001a*/ 	.short	(.L_5 - .L_4)
	.align		4
.L_4:
        /*001c*/ 	.word	index@(_Z31adjointAffineLinearWarp2DKernelPKfS0_S0_Pfii)
        /*0020*/ 	.word	0x00000014


	//----- nvinfo : EIATTR_FRAME_SIZE
	.align		4
.L_5:
        /*0024*/ 	.byte	0x04, 0x11
        /*0026*/ 	.short	(.L_7 - .L_6)
	.align		4
.L_6:
        /*0028*/ 	.word	index@(_Z31adjointAffineLinearWarp2DKernelPKfS0_S0_Pfii)
        /*002c*/ 	.word	0x00000000


	//----- nvinfo : EIATTR_REGCOUNT
	.align		4
.L_7:
        /*0030*/ 	.byte	0x04, 0x2f
        /*0032*/ 	.short	(.L_9 - .L_8)
	.align		4
.L_8:
        /*0034*/ 	.word	index@(_Z24affineLinearWarp3DKernelPKfS0_S0_Pfiii)
        /*0038*/ 	.word	0x0000001b


	//----- nvinfo : EIATTR_FRAME_SIZE
	.align		4
.L_9:
        /*003c*/ 	.byte	0x04, 0x11
        /*003e*/ 	.short	(.L_11 - .L_10)
	.align		4
.L_10:
        /*0040*/ 	.word	index@(_Z24affineLinearWarp3DKernelPKfS0_S0_Pfiii)
        /*0044*/ 	.word	0x00000000


	//----- nvinfo : EIATTR_REGCOUNT
	.align		4
.L_11:
        /*0048*/ 	.byte	0x04, 0x2f
        /*004a*/ 	.short	(.L_13 - .L_12)
	.align		4
.L_12:
        /*004c*/ 	.word	index@(_Z31adjointAffineLinearWarp3DKernelPKfS0_S0_Pfiii)
        /*0050*/ 	.word	0x0000001a


	//----- nvinfo : EIATTR_FRAME_SIZE
	.align		4
.L_13:
        /*0054*/ 	.byte	0x04, 0x11
        /*0056*/ 	.short	(.L_15 - .L_14)
	.align		4
.L_14:
        /*0058*/ 	.word	index@(_Z31adjointAffineLinearWarp3DKernelPKfS0_S0_Pfiii)
        /*005c*/ 	.word	0x00000000


	//----- nvinfo : EIATTR_REGCOUNT
	.align		4
.L_15:
        /*0060*/ 	.byte	0x04, 0x2f
        /*0062*/ 	.short	(.L_17 - .L_16)
	.align		4
.L_16:
        /*0064*/ 	.word	index@(_Z23affineCubicWarp2DKernelPKfS0_S0_PfiiS0_)
        /*0068*/ 	.word	0x00000020


	//----- nvinfo : EIATTR_FRAME_SIZE
	.align		4
.L_17:
        /*006c*/ 	.byte	0x04, 0x11
        /*006e*/ 	.short	(.L_19 - .L_18)
	.align		4
.L_18:
        /*0070*/ 	.word	index@(_Z23affineCubicWarp2DKernelPKfS0_S0_PfiiS0_)
        /*0074*/ 	.word	0x00000000


	//----- nvinfo : EIATTR_REGCOUNT
	.align		4
.L_19:
        /*0078*/ 	.byte	0x04, 0x2f
        /*007a*/ 	.short	(.L_21 - .L_20)
	.align		4
.L_20:
        /*007c*/ 	.word	index@(_Z30adjointAffineCubicWarp2DKernelPKfS0_S0_PfiiS0_)
        /*0080*/ 	.word	0x00000020


	//----- nvinfo : EIATTR_FRAME_SIZE
	.align		4
.L_21:
        /*0084*/ 	.byte	0x04, 0x11
        /*0086*/ 	.short	(.L_23 - .L_22)
	.align		4
.L_22:
        /*0088*/ 	.word	index@(_Z30adjointAffineCubicWarp2DKernelPKfS0_S0_PfiiS0_)
        /*008c*/ 	.word	0x00000000


	//----- nvinfo : EIATTR_REGCOUNT
	.align		4
.L_23:
        /*0090*/ 	.byte	0x04, 0x2f
        /*0092*/ 	.short	(.L_25 - .L_24)
	.align		4
.L_24:
        /*0094*/ 	.word	index@(_Z23affineCubicWarp3DKernelPKfS0_S0_PfiiiS0_)
        /*0098*/ 	.word	0x00000050


	//----- nvinfo : EIATTR_FRAME_SIZE
	.align		4
.L_25:
        /*009c*/ 	.byte	0x04, 0x11
        /*009e*/ 	.short	(.L_27 - .L_26)
	.align		4
.L_26:
        /*00a0*/ 	.word	index@(_Z23affineCubicWarp3DKernelPKfS0_S0_PfiiiS0_)
        /*00a4*/ 	.word	0x00000000


	//----- nvinfo : EIATTR_REGCOUNT
	.align		4
.L_27:
        /*00a8*/ 	.byte	0x04, 0x2f
        /*00aa*/ 	.short	(.L_29 - .L_28)
	.align		4
.L_28:
        /*00ac*/ 	.word	index@(_Z30adjointAffineCubicWarp3DKernelPKfS0_S0_PfiiiS0_)
        /*00b0*/ 	.word	0x00000050


	//----- nvinfo : EIATTR_FRAME_SIZE
	.align		4
.L_29:
        /*00b4*/ 	.byte	0x04, 0x11
        /*00b6*/ 	.short	(.L_31 - .L_30)
	.align		4
.L_30:
        /*00b8*/ 	.word	index@(_Z30adjointAffineCubicWarp3DKernelPKfS0_S0_PfiiiS0_)
        /*00bc*/ 	.word	0x00000000


	//----- nvinfo : EIATTR_MIN_STACK_SIZE
	.align		4
.L_31:
        /*00c0*/ 	.byte	0x04, 0x12
        /*00c2*/ 	.short	(.L_33 - .L_32)
	.align		4
.L_32:
        /*00c4*/ 	.word	index@(_Z30adjointAffineCubicWarp3DKernelPKfS0_S0_PfiiiS0_)
        /*00c8*/ 	.word	0x00000000


	//----- nvinfo : EIATTR_MIN_STACK_SIZE
	.align		4
.L_33:
        /*00cc*/ 	.byte	0x04, 0x12
        /*00ce*/ 	.short	(.L_35 - .L_34)
	.align		4
.L_34:
        /*00d0*/ 	.word	index@(_Z23affineCubicWarp3DKernelPKfS0_S0_PfiiiS0_)
        /*00d4*/ 	.word	0x00000000


	//----- nvinfo : EIATTR_MIN_STACK_SIZE
	.align		4
.L_35:
        /*00d8*/ 	.byte	0x04, 0x12
        /*00da*/ 	.short	(.L_37 - .L_36)
	.align		4
.L_36:
        /*00dc*/ 	.word	index@(_Z30adjointAffineCubicWarp2DKernelPKfS0_S0_PfiiS0_)
        /*00e0*/ 	.word	0x00000000


	//----- nvinfo : EIATTR_MIN_STACK_SIZE
	.align		4
.L_37:
        /*00e4*/ 	.byte	0x04, 0x12
        /*00e6*/ 	.short	(.L_39 - .L_38)
	.align		4
.L_38:
        /*00e8*/ 	.word	index@(_Z23affineCubicWarp2DKernelPKfS0_S0_PfiiS0_)
        /*00ec*/ 	.word	0x00000000


	//----- nvinfo : EIATTR_MIN_STACK_SIZE
	.align		4
.L_39:
        /*00f0*/ 	.byte	0x04, 0x12
        /*00f2*/ 	.short	(.L_41 - .L_40)
	.align		4
.L_40:
        /*00f4*/ 	.word	index@(_Z31adjointAffineLinearWarp3DKernelPKfS0_S0_Pfiii)
        /*00f8*/ 	.word	0x00000000


	//----- nvinfo : EIATTR_MIN_STACK_SIZE
	.align		4
.L_41:
        /*00fc*/ 	.byte	0x04, 0x12
        /*00fe*/ 	.short	(.L_43 - .L_42)
	.align		4
.L_42:
        /*0100*/ 	.word	index@(_Z24affineLinearWarp3DKernelPKfS0_S0_Pfiii)
        /*0104*/ 	.word	0x00000000


	//----- nvinfo : EIATTR_MIN_STACK_SIZE
	.align		4
.L_43:
        /*0108*/ 	.byte	0x04, 0x12
        /*010a*/ 	.short	(.L_45 - .L_44)
	.align		4
.L_44:
        /*010c*/ 	.word	index@(_Z31adjointAffineLinearWarp2DKernelPKfS0_S0_Pfii)
        /*0110*/ 	.word	0x00000000


	//----- nvinfo : EIATTR_MIN_STACK_SIZE
	.align		4
.L_45:
        /*0114*/ 	.byte	0x04, 0x12
        /*0116*/ 	.short	(.L_47 - .L_46)
	.align		4
.L_46:
        /*0118*/ 	.word	index@(_Z24affineLinearWarp2DKernelPKfS0_S0_Pfii)
        /*011c*/ 	.word	0x00000000
.L_47:


//--------------------- .nv.compat                --------------------------
	.section	.nv.compat,"",@"SHT_CUDA_COMPAT_INFO"
	.align	4
        /*0000*/ 	.byte	0x02, 0x09, 0x00, 0x00, 0x02, 0x02, 0x01, 0x00, 0x02, 0x05, 0x05, 0x00, 0x03, 0x07, 0x01, 0x01
        /*0010*/ 	.byte	0x02, 0x03, 0x00, 0x00, 0x02, 0x06, 0x01, 0x00, 0x04, 0x0b, 0x08, 0x00, 0x09, 0x00, 0x00, 0x00
        /*0020*/ 	.byte	0x00, 0x00, 0x00, 0x00


//--------------------- .nv.info._Z30adjointAffineCubicWarp3DKernelPKfS0_S0_PfiiiS0_ --------------------------
	.section	.nv.info._Z30adjointAffineCubicWarp3DKernelPKfS0_S0_PfiiiS0_,"",@"SHT_CUDA_INFO"
	.sectionflags	@""
	.align	4


	//----- nvinfo : EIATTR_CUDA_API_VERSION
	.align		4
        /*0000*/ 	.byte	0x04, 0x37
        /*0002*/ 	.short	(.L_49 - .L_48)
.L_48:
        /*0004*/ 	.word	0x00000082


	//----- nvinfo : EIATTR_KPARAM_INFO
	.align		4
.L_49:
        /*0008*/ 	.byte	0x04, 0x17
        /*000a*/ 	.short	(.L_51 - .L_50)
.L_50:
        /*000c*/ 	.word	0x00000000
        /*0010*/ 	.short	0x0007
        /*0012*/ 	.short	0x0030
        /*0014*/ 	.byte	0x00, 0xf5, 0x21, 0x00


	//----- nvinfo : EIATTR_KPARAM_INFO
	.align		4
.L_51:
        /*0018*/ 	.byte	0x04, 0x17
        /*001a*/ 	.short	(.L_53 - .L_52)
.L_52:
        /*001c*/ 	.word	0x00000000
        /*0020*/ 	.short	0x0006
        /*0022*/ 	.short	0x0028
        /*0024*/ 	.byte	0x00, 0xf0, 0x11, 0x00


	//----- nvinfo : EIATTR_KPARAM_INFO
	.align		4
.L_53:
        /*0028*/ 	.byte	0x04, 0x17
        /*002a*/ 	.short	(.L_55 - .L_54)
.L_54:
        /*002c*/ 	.word	0x00000000
        /*0030*/ 	.short	0x0005
        /*0032*/ 	.short	0x0024
        /*0034*/ 	.byte	0x00, 0xf0, 0x11, 0x00


	//----- nvinfo : EIATTR_KPARAM_INFO
	.align		4
.L_55:
        /*0038*/ 	.byte	0x04, 0x17
        /*003a*/ 	.short	(.L_57 - .L_56)
.L_56:
        /*003c*/ 	.word	0x00000000
        /*0040*/ 	.short	0x0004
        /*0042*/ 	.short	0x0020
        /*0044*/ 	.byte	0x00, 0xf0, 0x11, 0x00


	//----- nvinfo : EIATTR_KPARAM_INFO
	.align		4
.L_57:
        /*0048*/ 	.byte	0x04, 0x17
        /*004a*/ 	.short	(.L_59 - .L_58)
.L_58:
        /*004c*/ 	.word	0x00000000
        /*0050*/ 	.short	0x0003
        /*0052*/ 	.short	0x0018
        /*0054*/ 	.byte	0x00, 0xf5, 0x21, 0x00


	//----- nvinfo : EIATTR_KPARAM_INFO
	.align		4
.L_59:
        /*0058*/ 	.byte	0x04, 0x17
        /*005a*/ 	.short	(.L_61 - .L_60)
.L_60:
        /*005c*/ 	.word	0x00000000
        /*0060*/ 	.short	0x0002
        /*0062*/ 	.short	0x0010
        /*0064*/ 	.byte	0x00, 0xf5, 0x21, 0x00


	//----- nvinfo : EIATTR_KPARAM_INFO
	.align		4
.L_61:
        /*0068*/ 	.byte	0x04, 0x17
        /*006a*/ 	.short	(.L_63 - .L_62)
.L_62:
        /*006c*/ 	.word	0x00000000
        /*0070*/ 	.short	0x0001
        /*0072*/ 	.short	0x0008
        /*0074*/ 	.byte	0x00, 0xf5, 0x21, 0x00


	//----- nvinfo : EIATTR_KPARAM_INFO
	.align		4
.L_63:
        /*0078*/ 	.byte	0x04, 0x17
        /*007a*/ 	.short	(.L_65 - .L_64)
.L_64:
        /*007c*/ 	.word	0x00000000
        /*0080*/ 	.short	0x0000
        /*0082*/ 	.short	0x0000
        /*0084*/ 	.byte	0x00, 0xf5, 0x21, 0x00


	//----- nvinfo : EIATTR_SPARSE_MMA_MASK
	.align		4
.L_65:
        /*0088*/ 	.byte	0x03, 0x50
        /*008a*/ 	.short	0x0000


	//----- nvinfo : EIATTR_MAXREG_COUNT
	.align		4
        /*008c*/ 	.byte	0x03, 0x1b
        /*008e*/ 	.short	0x00ff


	//----- nvinfo : EIATTR_MERCURY_ISA_VERSION
	.align		4
        /*0090*/ 	.byte	0x03, 0x5f
        /*0092*/ 	.short	0x0101


	//----- nvinfo : EIATTR_VRC_CTA_INIT_COUNT
	.align		4
        /*0094*/ 	.byte	0x02, 0x4a
	.zero		1
	.zero		1


	//----- nvinfo : EIATTR_EXIT_INSTR_OFFSETS
	.align		4
        /*0098*/ 	.byte	0x04, 0x1c
        /*009a*/ 	.short	(.L_67 - .L_66)


	//   ....[0]....
.L_66:
        /*009c*/ 	.word	0x00000120


	//   ....[1]....
        /*00a0*/ 	.word	0x000012b0


	//----- nvinfo : EIATTR_CRS_STACK_SIZE
	.align		4
.L_67:
        /*00a4*/ 	.byte	0x04, 0x1e
        /*00a6*/ 	.short	(.L_69 - .L_68)
.L_68:
        /*00a8*/ 	.word	0x00000000


	//----- nvinfo : EIATTR_CBANK_PARAM_SIZE
	.align		4
.L_69:
        /*00ac*/ 	.byte	0x03, 0x19
        /*00ae*/ 	.short	0x0038


	//----- nvinfo : EIATTR_PARAM_CBANK
	.align		4
        /*00b0*/ 	.byte	0x04, 0x0a
        /*00b2*/ 	.short	(.L_71 - .L_70)
	.align		4
.L_70:
        /*00b4*/ 	.word	index@(.nv.constant0._Z30adjointAffineCubicWarp3DKernelPKfS0_S0_PfiiiS0_)
        /*00b8*/ 	.short	0x0380
        /*00ba*/ 	.short	0x0038


	//----- nvinfo : EIATTR_SW_WAR
	.align		4
.L_71:
        /*00bc*/ 	.byte	0x04, 0x36
        /*00be*/ 	.short	(.L_73 - .L_72)
.L_72:
        /*00c0*/ 	.word	0x00000008
.L_73:


//--------------------- .nv.info._Z23affineCubicWarp3DKernelPKfS0_S0_PfiiiS0_ --------------------------
	.section	.nv.info._Z23affineCubicWarp3DKernelPKfS0_S0_PfiiiS0_,"",@"SHT_CUDA_INFO"
	.sectionflags	@""
	.align	4


	//----- nvinfo : EIATTR_CUDA_API_VERSION
	.align		4
        /*0000*/ 	.byte	0x04, 0x37
        /*0002*/ 	.short	(.L_75 - .L_74)
.L_74:
        /*0004*/ 	.word	0x00000082


	//----- nvinfo : EIATTR_KPARAM_INFO
	.align		4
.L_75:
        /*0008*/ 	.byte	0x04, 0x17
        /*000a*/ 	.short	(.L_77 - .L_76)
.L_76:
        /*000c*/ 	.word	0x00000000
        /*0010*/ 	.short	0x0007
        /*0012*/ 	.short	0x0030
        /*0014*/ 	.byte	0x00, 0xf5, 0x21, 0x00


	//----- nvinfo : EIATTR_KPARAM_INFO
	.align		4
.L_77:
        /*0018*/ 	.byte	0x04, 0x17
        /*001a*/ 	.short	(.L_79 - .L_78)
.L_78:
        /*001c*/ 	.word	0x00000000
        /*0020*/ 	.short	0x0006
        /*0022*/ 	.short	0x0028
        /*0024*/ 	.byte	0x00, 0xf0, 0x11, 0x00


	//----- nvinfo : EIATTR_KPARAM_INFO
	.align		4
.L_79:
        /*0028*/ 	.byte	0x04, 0x17
        /*002a*/ 	.short	(.L_81 - .L_80)
.L_80:
        /*002c*/ 	.word	0x00000000
        /*0030*/ 	.short	0x0005
        /*0032*/ 	.short	0x0024
        /*0034*/ 	.byte	0x00, 0xf0, 0x11, 0x00


	//----- nvinfo : EIATTR_KPARAM_INFO
	.align		4
.L_81:
        /*0038*/ 	.byte	0x04, 0x17
        /*003a*/ 	.short	(.L_83 - .L_82)
.L_82:
        /*003c*/ 	.word	0x00000000
        /*0040*/ 	.short	0x0004
        /*0042*/ 	.short	0x0020
        /*0044*/ 	.byte	0x00, 0xf0, 0x11, 0x00


	//----- nvinfo : EIATTR_KPARAM_INFO
	.align		4
.L_83:
        /*0048*/ 	.byte	0x04, 0x17
        /*004a*/ 	.short	(.L_85 - .L_84)
.L_84:
        /*004c*/ 	.word	0x00000000
        /*0050*/ 	.short	0x0003
        /*0052*/ 	.short	0x0018
        /*0054*/ 	.byte	0x00, 0xf5, 0x21, 0x00


	//----- nvinfo : EIATTR_KPARAM_INFO
	.align		4
.L_85:
        /*0058*/ 	.byte	0x04, 0x17
        /*005a*/ 	.short	(.L_87 - .L_86)
.L_86:
        /*005c*/ 	.word	0x00000000
        /*0060*/ 	.short	0x0002
        /*0062*/ 	.short	0x0010
        /*0064*/ 	.byte	0x00, 0xf5, 0x21, 0x00


	//----- nvinfo : EIATTR_KPARAM_INFO
	.align		4
.L_87:
        /*0068*/ 	.byte	0x04, 0x17
        /*006a*/ 	.short	(.L_89 - .L_88)
.L_88:
        /*006c*/ 	.word	0x00000000
        /*0070*/ 	.short	0x0001
        /*0072*/ 	.short	0x0008
        /*0074*/ 	.byte	0x00, 0xf5, 0x21, 0x00


	//----- nvinfo : EIATTR_KPARAM_INFO
	.align		4
.L_89:
        /*0078*/ 	.byte	0x04, 0x17
        /*007a*/ 	.short	(.L_91 - .L_90)
.L_90:
        /*007c*/ 	.word	0x00000000
        /*0080*/ 	.short	0x0000
        /*0082*/ 	.short	0x0000
        /*0084*/ 	.byte	0x00, 0xf5, 0x21, 0x00


	//----- nvinfo : EIATTR_SPARSE_MMA_MASK
	.align		4
.L_91:
        /*0088*/ 	.byte	0x03, 0x50
        /*008a*/ 	.short	0x0000


	//----- nvinfo : EIATTR_MAXREG_COUNT
	.align		4
        /*008c*/ 	.byte	0x03, 0x1b
        /*008e*/ 	.short	0x00ff


	//----- nvinfo : EIATTR_MERCURY_ISA_VERSION
	.align		4
        /*0090*/ 	.byte	0x03, 0x5f
        /*0092*/ 	.short	0x0101


	//----- nvinfo : EIATTR_VRC_CTA_INIT_COUNT
	.align		4
        /*0094*/ 	.byte	0x02, 0x4a
	.zero		1
	.zero		1


	//----- nvinfo : EIATTR_EXIT_INSTR_OFFSETS
	.align		4
        /*0098*/ 	.byte	0x04, 0x1c
        /*009a*/ 	.short	(.L_93 - .L_92)


	//   ....[0]....
.L_92:
        /*009c*/ 	.word	0x00000120


	//   ....[1]....
        /*00a0*/ 	.word	0x000012c0


	//----- nvinfo : EIATTR_CRS_STACK_SIZE
	.align		4
.L_93:
        /*00a4*/ 	.byte	0x04, 0x1e
        /*00a6*/ 	.short	(.L_95 - .L_94)
.L_94:
        /*00a8*/ 	.word	0x00000000


	//----- nvinfo : EIATTR_CBANK_PARAM_SIZE
	.align		4
.L_95:
        /*00ac*/ 	.byte	0x03, 0x19
        /*00ae*/ 	.short	0x0038


	//----- nvinfo : EIATTR_PARAM_CBANK
	.align		4
        /*00b0*/ 	.byte	0x04, 0x0a
        /*00b2*/ 	.short	(.L_97 - .L_96)
	.align		4
.L_96:
        /*00b4*/ 	.word	index@(.nv.constant0._Z23affineCubicWarp3DKernelPKfS0_S0_PfiiiS0_)
        /*00b8*/ 	.short	0x0380
        /*00ba*/ 	.short	0x0038


	//----- nvinfo : EIATTR_SW_WAR
	.align		4
.L_97:
        /*00bc*/ 	.byte	0x04, 0x36
        /*00be*/ 	.short	(.L_99 - .L_98)
.L_98:
        /*00c0*/ 	.word	0x00000008
.L_99:


//--------------------- .nv.info._Z30adjointAffineCubicWarp2DKernelPKfS0_S0_PfiiS0_ --------------------------
	.section	.nv.info._Z30adjointAffineCubicWarp2DKernelPKfS0_S0_PfiiS0_,"",@"SHT_CUDA_INFO"
	.sectionflags	@""
	.align	4


	//----- nvinfo : EIATTR_CUDA_API_VERSION
	.align		4
        /*0000*/ 	.byte	0x04, 0x37
        /*0002*/ 	.short	(.L_101 - .L_100)
.L_100:
        /*0004*/ 	.word	0x00000082


	//----- nvinfo : EIATTR_KPARAM_INFO
	.align		4
.L_101:
        /*0008*/ 	.byte	0x04, 0x17
        /*000a*/ 	.short	(.L_103 - .L_102)
.L_102:
        /*000c*/ 	.word	0x00000000
        /*0010*/ 	.short	0x0006
        /*0012*/ 	.short	0x0028
        /*0014*/ 	.byte	0x00, 0xf5, 0x21, 0x00


	//----- nvinfo : EIATTR_KPARAM_INFO
	.align		4
.L_103:
        /*0018*/ 	.byte	0x04, 0x17
        /*001a*/ 	.short	(.L_105 - .L_104)
.L_104:
        /*001c*/ 	.word	0x00000000
        /*0020*/ 	.short	0x0005
        /*0022*/ 	.short	0x0024
        /*0024*/ 	.byte	0x00, 0xf0, 0x11, 0x00


	//----- nvinfo : EIATTR_KPARAM_INFO
	.align		4
.L_105:
        /*0028*/ 	.byte	0x04, 0x17
        /*002a*/ 	.short	(.L_107 - .L_106)
.L_106:
        /*002c*/ 	.word	0x00000000
        /*0030*/ 	.short	0x0004
        /*0032*/ 	.short	0x0020
        /*0034*/ 	.byte	0x00, 0xf0, 0x11, 0x00


	//----- nvinfo : EIATTR_KPARAM_INFO
	.align		4
.L_107:
        /*0038*/ 	.byte	0x04, 0x17
        /*003a*/ 	.short	(.L_109 - .L_108)
.L_108:
        /*003c*/ 	.word	0x00000000
        /*0040*/ 	.short	0x0003
        /*0042*/ 	.short	0x0018
        /*0044*/ 	.byte	0x00, 0xf5, 0x21, 0x00


	//----- nvinfo : EIATTR_KPARAM_INFO
	.align		4
.L_109:
        /*0048*/ 	.byte	0x04, 0x17
        /*004a*/ 	.short	(.L_111 - .L_110)
.L_110:
        /*004c*/ 	.word	0x00000000
        /*0050*/ 	.short	0x0002
        /*0052*/ 	.short	0x0010
        /*0054*/ 	.byte	0x00, 0xf5, 0x21, 0x00


	//----- nvinfo : EIATTR_KPARAM_INFO
	.align		4
.L_111:
        /*0058*/ 	.byte	0x04, 0x17
        /*005a*/ 	.short	(.L_113 - .L_112)
.L_112:
        /*005c*/ 	.word	0x00000000
        /*0060*/ 	.short	0x0001
        /*0062*/ 	.short	0x0008
        /*0064*/ 	.byte	0x00, 0xf5, 0x21, 0x00


	//----- nvinfo : EIATTR_KPARAM_INFO
	.align		4
.L_113:
        /*0068*/ 	.byte	0x04, 0x17
        /*006a*/ 	.short	(.L_115 - .L_114)
.L_114:
        /*006c*/ 	.word	0x00000000
        /*0070*/ 	.short	0x0000
        /*0072*/ 	.short	0x0000
        /*0074*/ 	.byte	0x00, 0xf5, 0x21, 0x00


	//----- nvinfo : EIATTR_SPARSE_MMA_MASK
	.align		4
.L_115:
        /*0078*/ 	.byte	0x03, 0x50
        /*007a*/ 	.short	0x0000


	//----- nvinfo : EIATTR_MAXREG_COUNT
	.align		4
        /*007c*/ 	.byte	0x03, 0x1b
        /*007e*/ 	.short	0x00ff


	//----- nvinfo : EIATTR_MERCURY_ISA_VERSION
	.align		4
        /*0080*/ 	.byte	0x03, 0x5f
        /*0082*/ 	.short	0x0101


	//----- nvinfo : EIATTR_VRC_CTA_INIT_COUNT
	.align		4
        /*0084*/ 	.byte	0x02, 0x4a
	.zero		1
	.zero		1


	//----- nvinfo : EIATTR_EXIT_INSTR_OFFSETS
	.align		4
        /*0088*/ 	.byte	0x04, 0x1c
        /*008a*/ 	.short	(.L_117 - .L_116)


	//   ....[0]....
.L_116:
        /*008c*/ 	.word	0x000000c0


	//   ....[1]....
        /*0090*/ 	.word	0x00001130


	//----- nvinfo : EIATTR_CRS_STACK_SIZE
	.align		4
.L_117:
        /*0094*/ 	.byte	0x04, 0x1e
        /*0096*/ 	.short	(.L_119 - .L_118)
.L_118:
        /*0098*/ 	.word	0x00000000


	//----- nvinfo : EIATTR_CBANK_PARAM_SIZE
	.align		4
.L_119:
        /*009c*/ 	.byte	0x03, 0x19
        /*009e*/ 	.short	0x0030


	//----- nvinfo : EIATTR_PARAM_CBANK
	.align		4
        /*00a0*/ 	.byte	0x04, 0x0a
        /*00a2*/ 	.short	(.L_121 - .L_120)
	.align		4
.L_120:
        /*00a4*/ 	.word	index@(.nv.constant0._Z30adjointAffineCubicWarp2DKernelPKfS0_S0_PfiiS0_)
        /*00a8*/ 	.short	0x0380
        /*00aa*/ 	.short	0x0030


	//----- nvinfo : EIATTR_SW_WAR
	.align		4
.L_121:
        /*00ac*/ 	.byte	0x04, 0x36
        /*00ae*/ 	.short	(.L_123 - .L_122)
.L_122:
        /*00b0*/ 	.word	0x00000008
.L_123:


//--------------------- .nv.info._Z23affineCubicWarp2DKernelPKfS0_S0_PfiiS0_ --------------------------
	.section	.nv.info._Z23affineCubicWarp2DKernelPKfS0_S0_PfiiS0_,"",@"SHT_CUDA_INFO"
	.sectionflags	@""
	.align	4


	//----- nvinfo : EIATTR_CUDA_API_VERSION
	.align		4
        /*0000*/ 	.byte	0x04, 0x37
        /*0002*/ 	.short	(.L_125 - .L_124)
.L_124:
        /*0004*/ 	.word	0x00000082


	//----- nvinfo : EIATTR_KPARAM_INFO
	.align		4
.L_125:
        /*0008*/ 	.byte	0x04, 0x17
        /*000a*/ 	.short	(.L_127 - .L_126)
.L_126:
        /*000c*/ 	.word	0x00000000
        /*0010*/ 	.short	0x0006
        /*0012*/ 	.short	0x0028
        /*0014*/ 	.byte	0x00, 0xf5, 0x21, 0x00


	//----- nvinfo : EIATTR_KPARAM_INFO
	.align		4
.L_127:
        /*0018*/ 	.byte	0x04, 0x17
        /*001a*/ 	.short	(.L_129 - .L_128)
.L_128:
        /*001c*/ 	.word	0x00000000
        /*0020*/ 	.short	0x0005
        /*0022*/ 	.short	0x0024
        /*0024*/ 	.byte	0x00, 0xf0, 0x11, 0x00


	//----- nvinfo : EIATTR_KPARAM_INFO
	.align		4
.L_129:
        /*0028*/ 	.byte	0x04, 0x17
        /*002a*/ 	.short	(.L_131 - .L_130)
.L_130:
        /*002c*/ 	.word	0x00000000
        /*0030*/ 	.short	0x0004
        /*0032*/ 	.short	0x0020
        /*0034*/ 	.byte	0x00, 0xf0, 0x11, 0x00


	//----- nvinfo : EIATTR_KPARAM_INFO
	.align		4
.L_131:
        /*0038*/ 	.byte	0x04, 0x17
        /*003a*/ 	.short	(.L_133 - .L_132)
.L_132:
        /*003c*/ 	.word	0x00000000
        /*0040*/ 	.short	0x0003
        /*0042*/ 	.short	0x0018
        /*0044*/ 	.byte	0x00, 0xf5, 0x21, 0x00


	//----- nvinfo : EIATTR_KPARAM_INFO
	.align		4
.L_133:
        /*0048*/ 	.byte	0x04, 0x17
        /*004a*/ 	.short	(.L_135 - .L_134)
.L_134:
        /*004c*/ 	.word	0x00000000
        /*0050*/ 	.short	0x0002
        /*0052*/ 	.short	0x0010
        /*0054*/ 	.byte	0x00, 0xf5, 0x21, 0x00


	//----- nvinfo : EIATTR_KPARAM_INFO
	.align		4
.L_135:
        /*0058*/ 	.byte	0x04, 0x17
        /*005a*/ 	.short	(.L_137 - .L_136)
.L_136:
        /*005c*/ 	.word	0x00000000
        /*0060*/ 	.short	0x0001
        /*0062*/ 	.short	0x0008
        /*0064*/ 	.byte	0x00, 0xf5, 0x21, 0x00


	//----- nvinfo : EIATTR_KPARAM_INFO
	.align		4
.L_137:
        /*0068*/ 	.byte	0x04, 0x17
        /*006a*/ 	.short	(.L_139 - .L_138)
.L_138:
        /*006c*/ 	.word	0x00000000
        /*0070*/ 	.short	0x0000
        /*0072*/ 	.short	0x0000
        /*0074*/ 	.byte	0x00, 0xf5, 0x21, 0x00


	//----- nvinfo : EIATTR_SPARSE_MMA_MASK
	.align		4
.L_139:
        /*0078*/ 	.byte	0x03, 0x50
        /*007a*/ 	.short	0x0000


	//----- nvinfo : EIATTR_MAXREG_COUNT
	.align		4
        /*007c*/ 	.byte	0x03, 0x1b
        /*007e*/ 	.short	0x00ff


	//----- nvinfo : EIATTR_MERCURY_ISA_VERSION
	.align		4
        /*0080*/ 	.byte	0x03, 0x5f
        /*0082*/ 	.short	0x0101


	//----- nvinfo : EIATTR_VRC_CTA_INIT_COUNT
	.align		4
        /*0084*/ 	.byte	0x02, 0x4a
	.zero		1
	.zero		1


	//----- nvinfo : EIATTR_EXIT_INSTR_OFFSETS
	.align		4
        /*0088*/ 	.byte	0x04, 0x1c
        /*008a*/ 	.short	(.L_141 - .L_140)


	//   ....[0]....
.L_140:
        /*008c*/ 	.word	0x000000c0


	//   ....[1]....
        /*0090*/ 	.word	0x00001170


	//----- nvinfo : EIATTR_CRS_STACK_SIZE
	.align		4
.L_141:
        /*0094*/ 	.byte	0x04, 0x1e
        /*0096*/ 	.short	(.L_143 - .L_142)
.L_142:
        /*0098*/ 	.word	0x00000000


	//----- nvinfo : EIATTR_CBANK_PARAM_SIZE
	.align		4
.L_143:
        /*009c*/ 	.byte	0x03, 0x19
        /*009e*/ 	.short	0x0030


	//----- nvinfo : EIATTR_PARAM_CBANK
	.align		4
        /*00a0*/ 	.byte	0x04, 0x0a
        /*00a2*/ 	.short	(.L_145 - .L_144)
	.align		4
.L_144:
        /*00a4*/ 	.word	index@(.nv.constant0._Z23affineCubicWarp2DKernelPKfS0_S0_PfiiS0_)
        /*00a8*/ 	.short	0x0380
        /*00aa*/ 	.short	0x0030


	//----- nvinfo : EIATTR_SW_WAR
	.align		4
.L_145:
        /*00ac*/ 	.byte	0x04, 0x36
        /*00ae*/ 	.short	(.L_147 - .L_146)
.L_146:
        /*00b0*/ 	.word	0x00000008
.L_147:


//--------------------- .nv.info._Z31adjointAffineLinearWarp3DKernelPKfS0_S0_Pfiii --------------------------
	.section	.nv.info._Z31adjointAffineLinearWarp3DKernelPKfS0_S0_Pfiii,"",@"SHT_CUDA_INFO"
	.sectionflags	@""
	.align	4


	//----- nvinfo : EIATTR_CUDA_API_VERSION
	.align		4
        /*0000*/ 	.byte	0x04, 0x37
        /*0002*/ 	.short	(.L_149 - .L_148)
.L_148:
        /*0004*/ 	.word	0x00000082


	//----- nvinfo : EIATTR_KPARAM_INFO
	.align		4
.L_149:
        /*0008*/ 	.byte	0x04, 0x17
        /*000a*/ 	.short	(.L_151 - .L_150)
.L_150:
        /*000c*/ 	.word	0x00000000
        /*0010*/ 	.short	0x0006
        /*0012*/ 	.short	0x0028
        /*0014*/ 	.byte	0x00, 0xf0, 0x11, 0x00


	//----- nvinfo : EIATTR_KPARAM_INFO
	.align		4
.L_151:
        /*0018*/ 	.byte	0x04, 0x17
        /*001a*/ 	.short	(.L_153 - .L_152)
.L_152:
        /*001c*/ 	.word	0x00000000
        /*0020*/ 	.short	0x0005
        /*0022*/ 	.short	0x0024
        /*0024*/ 	.byte	0x00, 0xf0, 0x11, 0x00


	//----- nvinfo : EIATTR_KPARAM_INFO
	.align		4
.L_153:
        /*0028*/ 	.byte	0x04, 0x17
        /*002a*/ 	.short	(.L_155 - .L_154)
.L_154:
        /*002c*/ 	.word	0x00000000
        /*0030*/ 	.short	0x0004
        /*0032*/ 	.short	0x0020
        /*0034*/ 	.byte	0x00, 0xf0, 0x11, 0x00


	//----- nvinfo : EIATTR_KPARAM_INFO
	.align		4
.L_155:
        /*0038*/ 	.byte	0x04, 0x17
        /*003a*/ 	.short	(.L_157 - .L_156)
.L_156:
        /*003c*/ 	.word	0x00000000
        /*0040*/ 	.short	0x0003
        /*0042*/ 	.short	0x0018
        /*0044*/ 	.byte	0x00, 0xf5, 0x21, 0x00


	//----- nvinfo : EIATTR_KPARAM_INFO
	.align		4
.L_157:
        /*0048*/ 	.byte	0x04, 0x17
        /*004a*/ 	.short	(.L_159 - .L_158)
.L_158:
        /*004c*/ 	.word	0x00000000
        /*0050*/ 	.short	0x0002
        /*0052*/ 	.short	0x0010
        /*0054*/ 	.byte	0x00, 0xf5, 0x21, 0x00


	//----- nvinfo : EIATTR_KPARAM_INFO
	.align		4
.L_159:
        /*0058*/ 	.byte	0x04, 0x17
        /*005a*/ 	.short	(.L_161 - .L_160)
.L_160:
        /*005c*/ 	.word	0x00000000
        /*0060*/ 	.short	0x0001
        /*0062*/ 	.short	0x0008
        /*0064*/ 	.byte	0x00, 0xf5, 0x21, 0x00


	//----- nvinfo : EIATTR_KPARAM_INFO
	.align		4
.L_161:
        /*0068*/ 	.byte	0x04, 0x17
        /*006a*/ 	.short	(.L_163 - .L_162)
.L_162:
        /*006c*/ 	.word	0x00000000
        /*0070*/ 	.short	0x0000
        /*0072*/ 	.short	0x0000
        /*0074*/ 	.byte	0x00, 0xf5, 0x21, 0x00


	//----- nvinfo : EIATTR_SPARSE_MMA_MASK
	.align		4
.L_163:
        /*0078*/ 	.byte	0x03, 0x50
        /*007a*/ 	.short	0x0000


	//----- nvinfo : EIATTR_MAXREG_COUNT
	.align		4
        /*007c*/ 	.byte	0x03, 0x1b
        /*007e*/ 	.short	0x00ff


	//----- nvinfo : EIATTR_MERCURY_ISA_VERSION
	.align		4
        /*0080*/ 	.byte	0x03, 0x5f
        /*0082*/ 	.short	0x0101


	//----- nvinfo : EIATTR_VRC_CTA_INIT_COUNT
	.align		4
        /*0084*/ 	.byte	0x02, 0x4a
	.zero		1
	.zero		1


	//----- nvinfo : EIATTR_EXIT_INSTR_OFFSETS
	.align		4
        /*0088*/ 	.byte	0x04, 0x1c
        /*008a*/ 	.short	(.L_165 - .L_164)


	//   ....[0]....
.L_164:
        /*008c*/ 	.word	0x00000120


	//   ....[1]....
        /*0090*/ 	.word	0x00000b10


	//   ....[2]....
        /*0094*/ 	.word	0x00000b40


	//   ....[3]....
        /*0098*/ 	.word	0x00000b70


	//   ....[4]....
        /*009c*/ 	.word	0x00000bc0


	//----- nvinfo : EIATTR_CRS_STACK_SIZE
	.align		4
.L_165:
        /*00a0*/ 	.byte	0x04, 0x1e
        /*00a2*/ 	.short	(.L_167 - .L_166)
.L_166:
        /*00a4*/ 	.word	0x00000000


	//----- nvinfo : EIATTR_CBANK_PARAM_SIZE
	.align		4
.L_167:
        /*00a8*/ 	.byte	0x03, 0x19
        /*00aa*/ 	.short	0x002c


	//----- nvinfo : EIATTR_PARAM_CBANK
	.align		4
        /*00ac*/ 	.byte	0x04, 0x0a
        /*00ae*/ 	.short	(.L_169 - .L_168)
	.align		4
.L_168:
        /*00b0*/ 	.word	index@(.nv.constant0._Z31adjointAffineLinearWarp3DKernelPKfS0_S0_Pfiii)
        /*00b4*/ 	.short	0x0380
        /*00b6*/ 	.short	0x002c


	//----- nvinfo : EIATTR_SW_WAR
	.align		4
.L_169:
        /*00b8*/ 	.byte	0x04, 0x36
        /*00ba*/ 	.short	(.L_171 - .L_170)
.L_170:
        /*00bc*/ 	.word	0x00000008
.L_171:


//--------------------- .nv.info._Z24affineLinearWarp3DKernelPKfS0_S0_Pfiii --------------------------
	.section	.nv.info._Z24affineLinearWarp3DKernelPKfS0_S0_Pfiii,"",@"SHT_CUDA_INFO"
	.sectionflags	@""
	.align	4


	//----- nvinfo : EIATTR_CUDA_API_VERSION
	.align		4
        /*0000*/ 	.byte	0x04, 0x37
        /*0002*/ 	.short	(.L_173 - .L_172)
.L_172:
        /*0004*/ 	.word	0x00000082


	//----- nvinfo : EIATTR_KPARAM_INFO
	.align		4
.L_173:
        /*0008*/ 	.byte	0x04, 0x17
        /*000a*/ 	.short	(.L_175 - .L_174)
.L_174:
        /*000c*/ 	.word	0x00000000
        /*0010*/ 	.short	0x0006
        /*0012*/ 	.short	0x0028
        /*0014*/ 	.byte	0x00, 0xf0, 0x11, 0x00


	//----- nvinfo : EIATTR_KPARAM_INFO
	.align		4
.L_175:
        /*0018*/ 	.byte	0x04, 0x17
        /*001a*/ 	.short	(.L_177 - .L_176)
.L_176:
        /*001c*/ 	.word	0x00000000
        /*0020*/ 	.short	0x0005
        /*0022*/ 	.short	0x0024
        /*0024*/ 	.byte	0x00, 0xf0, 0x11, 0x00


	//----- nvinfo : EIATTR_KPARAM_INFO
	.align		4
.L_177:
        /*0028*/ 	.byte	0x04, 0x17
        /*002a*/ 	.short	(.L_179 - .L_178)
.L_178:
        /*002c*/ 	.word	0x00000000
        /*0030*/ 	.short	0x0004
        /*0032*/ 	.short	0x0020
        /*0034*/ 	.byte	0x00, 0xf0, 0x11, 0x00


	//----- nvinfo : EIATTR_KPARAM_INFO
	.align		4
.L_179:
        /*0038*/ 	.byte	0x04, 0x17
        /*003a*/ 	.short	(.L_181 - .L_180)
.L_180:
        /*003c*/ 	.word	0x00000000
        /*0040*/ 	.short	0x0003
        /*0042*/ 	.short	0x0018
        /*0044*/ 	.byte	0x00, 0xf5, 0x21, 0x00


	//----- nvinfo : EIATTR_KPARAM_INFO
	.align		4
.L_181:
        /*0048*/ 	.byte	0x04, 0x17
        /*004a*/ 	.short	(.L_183 - .L_182)
.L_182:
        /*004c*/ 	.word	0x00000000
        /*0050*/ 	.short	0x0002
        /*0052*/ 	.short	0x0010
        /*0054*/ 	.byte	0x00, 0xf5, 0x21, 0x00


	//----- nvinfo : EIATTR_KPARAM_INFO
	.align		4
.L_183:
        /*0058*/ 	.byte	0x04, 0x17
        /*005a*/ 	.short	(.L_185 - .L_184)
.L_184:
        /*005c*/ 	.word	0x00000000
        /*0060*/ 	.short	0x0001
        /*0062*/ 	.short	0x0008
        /*0064*/ 	.byte	0x00, 0xf5, 0x21, 0x00


	//----- nvinfo : EIATTR_KPARAM_INFO
	.align		4
.L_185:
        /*0068*/ 	.byte	0x04, 0x17
        /*006a*/ 	.short	(.L_187 - .L_186)
.L_186:
        /*006c*/ 	.word	0x00000000
        /*0070*/ 	.short	0x0000
        /*0072*/ 	.short	0x0000
        /*0074*/ 	.byte	0x00, 0xf5, 0x21, 0x00


	//----- nvinfo : EIATTR_SPARSE_MMA_MASK
	.align		4
.L_187:
        /*0078*/ 	.byte	0x03, 0x50
        /*007a*/ 	.short	0x0000


	//----- nvinfo : EIATTR_MAXREG_COUNT
	.align		4
        /*007c*/ 	.byte	0x03, 0x1b
        /*007e*/ 	.short	0x00ff


	//----- nvinfo : EIATTR_MERCURY_ISA_VERSION
	.align		4
        /*0080*/ 	.byte	0x03, 0x5f
        /*0082*/ 	.short	0x0101


	//----- nvinfo : EIATTR_VRC_CTA_INIT_COUNT
	.align		4
        /*0084*/ 	.byte	0x02, 0x4a
	.zero		1
	.zero		1


	//----- nvinfo : EIATTR_EXIT_INSTR_OFFSETS
	.align		4
        /*0088*/ 	.byte	0x04, 0x1c
        /*008a*/ 	.short	(.L_189 - .L_188)


	//   ....[0]....
.L_188:
        /*008c*/ 	.word	0x00000120


	//   ....[1]....
        /*0090*/ 	.word	0x00000b80


	//   ....[2]....
        /*0094*/ 	.word	0x00000bb0


	//   ....[3]....
        /*0098*/ 	.word	0x00000be0


	//   ....[4]....
        /*009c*/ 	.word	0x00000c40


	//----- nvinfo : EIATTR_CRS_STACK_SIZE
	.align		4
.L_189:
        /*00a0*/ 	.byte	0x04, 0x1e
        /*00a2*/ 	.short	(.L_191 - .L_190)
.L_190:
        /*00a4*/ 	.word	0x00000000


	//----- nvinfo : EIATTR_CBANK_PARAM_SIZE
	.align		4
.L_191:
        /*00a8*/ 	.byte	0x03, 0x19
        /*00aa*/ 	.short	0x002c


	//----- nvinfo : EIATTR_PARAM_CBANK
	.align		4
        /*00ac*/ 	.byte	0x04, 0x0a
        /*00ae*/ 	.short	(.L_193 - .L_192)
	.align		4
.L_192:
        /*00b0*/ 	.word	index@(.nv.constant0._Z24affineLinearWarp3DKernelPKfS0_S0_Pfiii)
        /*00b4*/ 	.short	0x0380
        /*00b6*/ 	.short	0x002c


	//----- nvinfo : EIATTR_SW_WAR
	.align		4
.L_193:
        /*00b8*/ 	.byte	0x04, 0x36
        /*00ba*/ 	.short	(.L_195 - .L_194)
.L_194:
        /*00bc*/ 	.word	0x00000008
.L_195:


//--------------------- .nv.info._Z31adjointAffineLinearWarp2DKernelPKfS0_S0_Pfii --------------------------
	.section	.nv.info._Z31adjointAffineLinearWarp2DKernelPKfS0_S0_Pfii,"",@"SHT_CUDA_INFO"
	.sectionflags	@""
	.align	4


	//----- nvinfo : EIATTR_CUDA_API_VERSION
	.align		4
        /*0000*/ 	.byte	0x04, 0x37
        /*0002*/ 	.short	(.L_197 - .L_196)
.L_196:
        /*0004*/ 	.word	0x00000082


	//----- nvinfo : EIATTR_KPARAM_INFO
	.align		4
.L_197:
        /*0008*/ 	.byte	0x04, 0x17
        /*000a*/ 	.short	(.L_199 - .L_198)
.L_198:
        /*000c*/ 	.word	0x00000000
        /*0010*/ 	.short	0x0005
        /*0012*/ 	.short	0x0024
        /*0014*/ 	.byte	0x00, 0xf0, 0x11, 0x00


	//----- nvinfo : EIATTR_KPARAM_INFO
	.align		4
.L_199:
        /*0018*/ 	.byte	0x04, 0x17
        /*001a*/ 	.short	(.L_201 - .L_200)
.L_200:
        /*001c*/ 	.word	0x00000000
        /*0020*/ 	.short	0x0004
        /*0022*/ 	.short	0x0020
        /*0024*/ 	.byte	0x00, 0xf0, 0x11, 0x00


	//----- nvinfo : EIATTR_KPARAM_INFO
	.align		4
.L_201:
        /*0028*/ 	.byte	0x04, 0x17
        /*002a*/ 	.short	(.L_203 - .L_202)
.L_202:
        /*002c*/ 	.word	0x00000000
        /*0030*/ 	.short	0x0003
        /*0032*/ 	.short	0x0018
        /*0034*/ 	.byte	0x00, 0xf5, 0x21, 0x00


	//----- nvinfo : EIATTR_KPARAM_INFO
	.align		4
.L_203:
        /*0038*/ 	.byte	0x04, 0x17
        /*003a*/ 	.short	(.L_205 - .L_204)
.L_204:
        /*003c*/ 	.word	0x00000000
        /*0040*/ 	.short	0x0002
        /*0042*/ 	.short	0x0010
        /*0044*/ 	.byte	0x00, 0xf5, 0x21, 0x00


	//----- nvinfo : EIATTR_KPARAM_INFO
	.align		4
.L_205:
        /*0048*/ 	.byte	0x04, 0x17
        /*004a*/ 	.short	(.L_207 - .L_206)
.L_206:
        /*004c*/ 	.word	0x00000000
        /*0050*/ 	.short	0x0001
        /*0052*/ 	.short	0x0008
        /*0054*/ 	.byte	0x00, 0xf5, 0x21, 0x00


	//----- nvinfo : EIATTR_KPARAM_INFO
	.align		4
.L_207:
        /*0058*/ 	.byte	0x04, 0x17
        /*005a*/ 	.short	(.L_209 - .L_208)
.L_208:
        /*005c*/ 	.word	0x00000000
        /*0060*/ 	.short	0x0000
        /*0062*/ 	.short	0x0000
        /*0064*/ 	.byte	0x00, 0xf5, 0x21, 0x00


	//----- nvinfo : EIATTR_SPARSE_MMA_MASK
	.align		4
.L_209:
        /*0068*/ 	.byte	0x03, 0x50
        /*006a*/ 	.short	0x0000


	//----- nvinfo : EIATTR_MAXREG_COUNT
	.align		4
        /*006c*/ 	.byte	0x03, 0x1b
        /*006e*/ 	.short	0x00ff


	//----- nvinfo : EIATTR_MERCURY_ISA_VERSION
	.align		4
        /*0070*/ 	.byte	0x03, 0x5f
        /*0072*/ 	.short	0x0101


	//----- nvinfo : EIATTR_VRC_CTA_INIT_COUNT
	.align		4
        /*0074*/ 	.byte	0x02, 0x4a
	.zero		1
	.zero		1


	//----- nvinfo : EIATTR_EXIT_INSTR_OFFSETS
	.align		4
        /*0078*/ 	.byte	0x04, 0x1c
        /*007a*/ 	.short	(.L_211 - .L_210)


	//   ....[0]....
.L_210:
        /*007c*/ 	.word	0x000000c0


	//   ....[1]....
        /*0080*/ 	.word	0x000004a0


	//   ....[2]....
        /*0084*/ 	.word	0x00000590


	//   ....[3]....
        /*0088*/ 	.word	0x00000610


	//----- nvinfo : EIATTR_CRS_STACK_SIZE
	.align		4
.L_211:
        /*008c*/ 	.byte	0x04, 0x1e
        /*008e*/ 	.short	(.L_213 - .L_212)
.L_212:
        /*0090*/ 	.word	0x00000000


	//----- nvinfo : EIATTR_CBANK_PARAM_SIZE
	.align		4
.L_213:
        /*0094*/ 	.byte	0x03, 0x19
        /*0096*/ 	.short	0x0028


	//----- nvinfo : EIATTR_PARAM_CBANK
	.align		4
        /*0098*/ 	.byte	0x04, 0x0a
        /*009a*/ 	.short	(.L_215 - .L_214)
	.align		4
.L_214:
        /*009c*/ 	.word	index@(.nv.constant0._Z31adjointAffineLinearWarp2DKernelPKfS0_S0_Pfii)
        /*00a0*/ 	.short	0x0380
        /*00a2*/ 	.short	0x0028


	//----- nvinfo : EIATTR_SW_WAR
	.align		4
.L_215:
        /*00a4*/ 	.byte	0x04, 0x36
        /*00a6*/ 	.short	(.L_217 - .L_216)
.L_216:
        /*00a8*/ 	.word	0x00000008
.L_217:


//--------------------- .nv.info._Z24affineLinearWarp2DKernelPKfS0_S0_Pfii --------------------------
	.section	.nv.info._Z24affineLinearWarp2DKernelPKfS0_S0_Pfii,"",@"SHT_CUDA_INFO"
	.sectionflags	@""
	.align	4


	//----- nvinfo : EIATTR_CUDA_API_VERSION
	.align		4
        /*0000*/ 	.byte	0x04, 0x37
        /*0002*/ 	.short	(.L_219 - .L_218)
.L_218:
        /*0004*/ 	.word	0x00000082


	//----- nvinfo : EIATTR_KPARAM_INFO
	.align		4
.L_219:
        /*0008*/ 	.byte	0x04, 0x17
        /*000a*/ 	.short	(.L_221 - .L_220)
.L_220:
        /*000c*/ 	.word	0x00000000
        /*0010*/ 	.short	0x0005
        /*0012*/ 	.short	0x0024
        /*0014*/ 	.byte	0x00, 0xf0, 0x11, 0x00


	//----- nvinfo : EIATTR_KPARAM_INFO
	.align		4
.L_221:
        /*0018*/ 	.byte	0x04, 0x17
        /*001a*/ 	.short	(.L_223 - .L_222)
.L_222:
        /*001c*/ 	.word	0x00000000
        /*0020*/ 	.short	0x0004
        /*0022*/ 	.short	0x0020
        /*0024*/ 	.byte	0x00, 0xf0, 0x11, 0x00


	//----- nvinfo : EIATTR_KPARAM_INFO
	.align		4
.L_223:
        /*0028*/ 	.byte	0x04, 0x17
        /*002a*/ 	.short	(.L_225 - .L_224)
.L_224:
        /*002c*/ 	.word	0x00000000
        /*0030*/ 	.short	0x0003
        /*0032*/ 	.short	0x0018
        /*0034*/ 	.byte	0x00, 0xf5, 0x21, 0x00


	//----- nvinfo : EIATTR_KPARAM_INFO
	.align		4
.L_225:
        /*0038*/ 	.byte	0x04, 0x17
        /*003a*/ 	.short	(.L_227 - .L_226)
.L_226:
        /*003c*/ 	.word	0x00000000
        /*0040*/ 	.short	0x0002
        /*0042*/ 	.short	0x0010
        /*0044*/ 	.byte	0x00, 0xf5, 0x21, 0x00


	//----- nvinfo : EIATTR_KPARAM_INFO
	.align		4
.L_227:
        /*0048*/ 	.byte	0x04, 0x17
        /*004a*/ 	.short	(.L_229 - .L_228)
.L_228:
        /*004c*/ 	.word	0x00000000
        /*0050*/ 	.short	0x0001
        /*0052*/ 	.short	0x0008
        /*0054*/ 	.byte	0x00, 0xf5, 0x21, 0x00


	//----- nvinfo : EIATTR_KPARAM_INFO
	.align		4
.L_229:
        /*0058*/ 	.byte	0x04, 0x17
        /*005a*/ 	.short	(.L_231 - .L_230)
.L_230:
        /*005c*/ 	.word	0x00000000
        /*0060*/ 	.short	0x0000
        /*0062*/ 	.short	0x0000
        /*0064*/ 	.byte	0x00, 0xf5, 0x21, 0x00


	//----- nvinfo : EIATTR_SPARSE_MMA_MASK
	.align		4
.L_231:
        /*0068*/ 	.byte	0x03, 0x50
        /*006a*/ 	.short	0x0000


	//----- nvinfo : EIATTR_MAXREG_COUNT
	.align		4
        /*006c*/ 	.byte	0x03, 0x1b
        /*006e*/ 	.short	0x00ff


	//----- nvinfo : EIATTR_MERCURY_ISA_VERSION
	.align		4
        /*0070*/ 	.byte	0x03, 0x5f
        /*0072*/ 	.short	0x0101


	//----- nvinfo : EIATTR_VRC_CTA_INIT_COUNT
	.align		4
        /*0074*/ 	.byte	0x02, 0x4a
	.zero		1
	.zero		1


	//----- nvinfo : EIATTR_EXIT_INSTR_OFFSETS
	.align		4
        /*0078*/ 	.byte	0x04, 0x1c
        /*007a*/ 	.short	(.L_233 - .L_232)


	//   ....[0]....
.L_232:
        /*007c*/ 	.word	0x000000c0


	//   ....[1]....
        /*0080*/ 	.word	0x00000460


	//   ....[2]....
        /*0084*/ 	.word	0x00000580


	//   ....[3]....
        /*0088*/ 	.word	0x00000610


	//----- nvinfo : EIATTR_CRS_STACK_SIZE
	.align		4
.L_233:
        /*008c*/ 	.byte	0x04, 0x1e
        /*008e*/ 	.short	(.L_235 - .L_234)
.L_234:
        /*0090*/ 	.word	0x00000000


	//----- nvinfo : EIATTR_CBANK_PARAM_SIZE
	.align		4
.L_235:
        /*0094*/ 	.byte	0x03, 0x19
        /*0096*/ 	.short	0x0028


	//----- nvinfo : EIATTR_PARAM_CBANK
	.align		4
        /*0098*/ 	.byte	0x04, 0x0a
        /*009a*/ 	.short	(.L_237 - .L_236)
	.align		4
.L_236:
        /*009c*/ 	.word	index@(.nv.constant0._Z24affineLinearWarp2DKernelPKfS0_S0_Pfii)
        /*00a0*/ 	.short	0x0380
        /*00a2*/ 	.short	0x0028


	//----- nvinfo : EIATTR_SW_WAR
	.align		4
.L_237:
        /*00a4*/ 	.byte	0x04, 0x36
        /*00a6*/ 	.short	(.L_239 - .L_238)
.L_238:
        /*00a8*/ 	.word	0x00000008
.L_239:


//--------------------- .nv.callgraph             --------------------------
	.section	.nv.callgraph,"",@"SHT_CUDA_CALLGRAPH"
	.align	4
	.sectionentsize	8
	.align		4
        /*0000*/ 	.word	0x00000000
	.align		4
        /*0004*/ 	.word	0xffffffff
	.align		4
        /*0008*/ 	.word	0x00000000
	.align		4
        /*000c*/ 	.word	0xfffffffe
	.align		4
        /*0010*/ 	.word	0x00000000
	.align		4
        /*0014*/ 	.word	0xfffffffd
	.align		4
        /*0018*/ 	.word	0x00000000
	.align		4
        /*001c*/ 	.word	0xfffffffc


//--------------------- .text._Z30adjointAffineCubicWarp3DKernelPKfS0_S0_PfiiiS0_ --------------------------
	.section	.text._Z30adjointAffineCubicWarp3DKernelPKfS0_S0_PfiiiS0_,"ax",@progbits
	.align	128
        .global         _Z30adjointAffineCubicWarp3DKernelPKfS0_S0_PfiiiS0_
        .type           _Z30adjointAffineCubicWarp3DKernelPKfS0_S0_PfiiiS0_,@function
        .size           _Z30adjointAffineCubicWarp3DKernelPKfS0_S0_PfiiiS0_,(.L_x_74 - _Z30adjointAffineCubicWarp3DKernelPKfS0_S0_PfiiiS0_)
        .other          _Z30adjointAffineCubicWarp3DKernelPKfS0_S0_PfiiiS0_,@"STO_CUDA_ENTRY STV_DEFAULT"
_Z30adjointAffineCubicWarp3DKernelPKfS0_S0_PfiiiS0_:
.text._Z30adjointAffineCubicWarp3DKernelPKfS0_S0_PfiiiS0_:
[----:B------:R-:W-:Y:S01]  /*0000*/  LDC R1, c[0x0][0x37c] ;  /* 0x0000df00ff017b82 */ /* 0x000fe20000000800 */
[----:B------:R-:W0:Y:S07]  /*0010*/  S2R R0, SR_TID.Y ;  /* 0x0000000000007919 */ /* 0x000e2e0000002200 */
[----:B------:R-:W1:Y:S01]  /*0020*/  LDC R6, c[0x0][0x368] ;  /* 0x0000da00ff067b82 */ /* 0x000e620000000800 */
[----:B------:R-:W2:Y:S01]  /*0030*/  LDCU.64 UR10, c[0x0][0x3a0] ;  /* 0x00007400ff0a77ac */ /* 0x000ea20008000a00 */
[----:B------:R-:W1:Y:S01]  /*0040*/  S2R R3, SR_TID.Z ;  /* 0x0000000000037919 */ /* 0x000e620000002300 */
[----:B------:R-:W3:Y:S01]  /*0050*/  LDCU UR7, c[0x0][0x3a8] ;  /* 0x00007500ff0777ac */ /* 0x000ee20008000800 */
[----:B------:R-:W4:Y:S04]  /*0060*/  S2R R5, SR_TID.X ;  /* 0x0000000000057919 */ /* 0x000f280000002100 */
[----:B------:R-:W0:Y:S08]  /*0070*/  S2UR UR5, SR_CTAID.Y ;  /* 0x00000000000579c3 */ /* 0x000e300000002600 */
[----:B------:R-:W0:Y:S08]  /*0080*/  LDC R7, c[0x0][0x364] ;  /* 0x0000d900ff077b82 */ /* 0x000e300000000800 */
[----:B------:R-:W1:Y:S08]  /*0090*/  S2UR UR4, SR_CTAID.Z ;  /* 0x00000000000479c3 */ /* 0x000e700000002700 */
[----:B------:R-:W4:Y:S08]  /*00a0*/  S2UR UR6, SR_CTAID.X ;  /* 0x00000000000679c3 */ /* 0x000f300000002500 */
[----:B------:R-:W4:Y:S01]  /*00b0*/  LDC R10, c[0x0][0x360] ;  /* 0x0000d800ff0a7b82 */ /* 0x000f220000000800 */
[----:B0-----:R-:W-:-:S05]  /*00c0*/  IMAD R7, R7, UR5, R0 ;  /* 0x0000000507077c24 */ /* 0x001fca000f8e0200 */
[----:B--2---:R-:W-:Y:S01]  /*00d0*/  ISETP.GE.AND P0, PT, R7, UR11, PT ;  /* 0x0000000b07007c0c */ /* 0x004fe2000bf06270 */
[----:B-1----:R-:W-:-:S05]  /*00e0*/  IMAD R6, R6, UR4, R3 ;  /* 0x0000000406067c24 */ /* 0x002fca000f8e0203 */
[----:B------:R-:W-:Y:S01]  /*00f0*/  ISETP.GE.OR P0, PT, R6, UR10, P0 ;  /* 0x0000000a06007c0c */ /* 0x000fe20008706670 */
[----:B----4-:R-:W-:-:S05]  /*0100*/  IMAD R10, R10, UR6, R5 ;  /* 0x000000060a0a7c24 */ /* 0x010fca000f8e0205 */
[----:B---3--:R-:W-:-:S13]  /*0110*/  ISETP.GE.OR P0, PT, R10, UR7, P0 ;  /* 0x000000070a007c0c */ /* 0x008fda0008706670 */
[----:B------:R-:W-:Y:S05]  /*0120*/  @P0 EXIT ;  /* 0x000000000000094d */ /* 0x000fea0003800000 */
[----:B------:R-:W0:Y:S01]  /*0130*/  LDC.64 R2, c[0x0][0x388] ;  /* 0x0000e200ff027b82 */ /* 0x000e220000000a00 */
[----:B------:R-:W0:Y:S07]  /*0140*/  LDCU.64 UR8, c[0x0][0x358] ;  /* 0x00006b00ff0877ac */ /* 0x000e2e0008000a00 */
[----:B------:R-:W1:Y:S01]  /*0150*/  LDC.64 R4, c[0x0][0x390] ;  /* 0x0000e400ff047b82 */ /* 0x000e620000000a00 */
[----:B0-----:R-:W2:Y:S04]  /*0160*/  LDG.E R8, desc[UR8][R2.64+0x4] ;  /* 0x0000040802087981 */ /* 0x001ea8000c1e1900 */
[----:B------:R-:W3:Y:S04]  /*0170*/  LDG.E R14, desc[UR8][R2.64+0x10] ;  /* 0x00001008020e7981 */ /* 0x000ee8000c1e1900 */
[----:B------:R-:W4:Y:S04]  /*0180*/  LDG.E R0, desc[UR8][R2.64] ;  /* 0x0000000802007981 */ /* 0x000f28000c1e1900 */
[----:B------:R-:W5:Y:S04]  /*0190*/  LDG.E R12, desc[UR8][R2.64+0xc] ;  /* 0x00000c08020c7981 */ /* 0x000f68000c1e1900 */
[----:B------:R-:W5:Y:S04]  /*01a0*/  LDG.E R22, desc[UR8][R2.64+0x1c] ;  /* 0x00001c0802167981 */ /* 0x000f68000c1e1900 */
[----:B------:R-:W5:Y:S04]  /*01b0*/  LDG.E R15, desc[UR8][R2.64+0x8] ;  /* 0x00000808020f7981 */ /* 0x000f68000c1e1900 */
[----:B------:R-:W5:Y:S04]  /*01c0*/  LDG.E R16, desc[UR8][R2.64+0x14] ;  /* 0x0000140802107981 */ /* 0x000f68000c1e1900 */
[----:B------:R-:W5:Y:S04]  /*01d0*/  LDG.E R20, desc[UR8][R2.64+0x18] ;  /* 0x0000180802147981 */ /* 0x000f68000c1e1900 */
[----:B-1----:R-:W5:Y:S04]  /*01e0*/  LDG.E R17, desc[UR8][R4.64] ;  /* 0x0000000804117981 */ /* 0x002f68000c1e1900 */
[----:B------:R-:W5:Y:S04]  /*01f0*/  LDG.E R18, desc[UR8][R4.64+0x4] ;  /* 0x0000040804127981 */ /* 0x000f68000c1e1900 */
[----:B------:R0:W5:Y:S04]  /*0200*/  LDG.E R19, desc[UR8][R2.64+0x20] ;  /* 0x0000200802137981 */ /* 0x000168000c1e1900 */
[----:B------:R-:W5:Y:S01]  /*0210*/  LDG.E R24, desc[UR8][R4.64+0x8] ;  /* 0x0000080804187981 */ /* 0x000f62000c1e1900 */
[----:B------:R-:W-:-:S02]  /*0220*/  I2FP.F32.U32 R11, R7 ;  /* 0x00000007000b7245 */ /* 0x000fc40000201000 */
[----:B------:R-:W-:Y:S01]  /*0230*/  I2FP.F32.U32 R9, R6 ;  /* 0x0000000600097245 */ /* 0x000fe20000201000 */
[----:B------:R-:W-:Y:S01]  /*0240*/  IMAD R7, R6, UR11, R7 ;  /* 0x0000000b06077c24 */ /* 0x000fe2000f8e0207 */
[----:B0-----:R-:W0:Y:S03]  /*0250*/  LDC.64 R2, c[0x0][0x380] ;  /* 0x0000e000ff027b82 */ /* 0x001e260000000a00 */
[----:B------:R-:W-:Y:S01]  /*0260*/  IMAD R7, R7, UR7, R10 ;  /* 0x0000000707077c24 */ /* 0x000fe2000f8e020a */
[----:B------:R-:W-:-:S03]  /*0270*/  UMOV UR4, URZ ;  /* 0x000000ff00047c82 */ /* 0x000fc60008000000 */
[----:B0-----:R-:W-:-:S04]  /*0280*/  IMAD.WIDE R2, R7, 0x4, R2 ;  /* 0x0000000407027825 */ /* 0x001fc800078e0202 */
[----:B--2---:R-:W-:Y:S01]  /*0290*/  FMUL R13, R8, R11 ;  /* 0x0000000b080d7220 */ /* 0x004fe20000400000 */
[----:B------:R-:W-:Y:S01]  /*02a0*/  I2FP.F32.S32 R8, R10 ;  /* 0x0000000a00087245 */ /* 0x000fe20000201400 */
[----:B---3--:R-:W-:Y:S02]  /*02b0*/  FMUL R14, R11, R14 ;  /* 0x0000000e0b0e7220 */ /* 0x008fe40000400000 */
[----:B----4-:R-:W-:Y:S02]  /*02c0*/  FFMA R0, R0, R9, R13 ;  /* 0x0000000900007223 */ /* 0x010fe4000000000d */
[----:B-----5:R-:W-:Y:S01]  /*02d0*/  FFMA R13, R9, R12, R14 ;  /* 0x0000000c090d7223 */ /* 0x020fe2000000000e */
[----:B------:R-:W-:Y:S01]  /*02e0*/  FMUL R22, R11, R22 ;  /* 0x000000160b167220 */ /* 0x000fe20000400000 */
[----:B------:R-:W-:Y:S02]  /*02f0*/  FFMA R0, R15, R8, R0 ;  /* 0x000000080f007223 */ /* 0x000fe40000000000 */
[----:B------:R-:W-:Y:S01]  /*0300*/  FFMA R13, R8, R16, R13 ;  /* 0x00000010080d7223 */ /* 0x000fe2000000000d */
[----:B------:R-:W-:Y:S01]  /*0310*/  FFMA R9, R9, R20, R22 ;  /* 0x0000001409097223 */ /* 0x000fe20000000016 */
[----:B------:R-:W-:-:S02]  /*0320*/  FADD R17, R0, R17 ;  /* 0x0000001100117221 */ /* 0x000fc40000000000 */
[----:B------:R-:W-:Y:S01]  /*0330*/  FADD R13, R13, R18 ;  /* 0x000000120d0d7221 */ /* 0x000fe20000000000 */
[----:B------:R-:W-:Y:S01]  /*0340*/  FFMA R9, R8, R19, R9 ;  /* 0x0000001308097223 */ /* 0x000fe20000000009 */
[----:B------:R-:W0:Y:S03]  /*0350*/  F2I.FLOOR.NTZ R0, R17 ;  /* 0x0000001100007305 */ /* 0x000e260000207100 */
[----:B------:R-:W-:-:S05]  /*0360*/  FADD R24, R9, R24 ;  /* 0x0000001809187221 */ /* 0x000fca0000000000 */
[----:B------:R-:W1:Y:S08]  /*0370*/  F2I.FLOOR.NTZ R8, R13 ;  /* 0x0000000d00087305 */ /* 0x000e700000207100 */
[----:B------:R-:W2:Y:S01]  /*0380*/  F2I.FLOOR.NTZ R9, R24 ;  /* 0x0000001800097305 */ /* 0x000ea20000207100 */
[----:B0-----:R-:W-:Y:S02]  /*0390*/  I2FP.F32.S32 R4, R0 ;  /* 0x0000000000047245 */ /* 0x001fe40000201400 */
[----:B-1----:R-:W-:-:S03]  /*03a0*/  I2FP.F32.S32 R6, R8 ;  /* 0x0000000800067245 */ /* 0x002fc60000201400 */
[----:B------:R-:W-:Y:S02]  /*03b0*/  FADD R10, R17, -R4 ;  /* 0x80000004110a7221 */ /* 0x000fe40000000000 */
[----:B------:R-:W-:Y:S01]  /*03c0*/  FADD R11, R13, -R6 ;  /* 0x800000060d0b7221 */ /* 0x000fe20000000000 */
[----:B--2---:R-:W-:Y:S01]  /*03d0*/  I2FP.F32.S32 R5, R9 ;  /* 0x0000000900057245 */ /* 0x004fe20000201400 */
[----:B------:R-:W-:Y:S02]  /*03e0*/  FMUL R15, R10, R10 ;  /* 0x0000000a0a0f7220 */ /* 0x000fe40000400000 */
[C---:B------:R-:W-:Y:S02]  /*03f0*/  FMUL R14, R11.reuse, R11 ;  /* 0x0000000b0b0e7220 */ /* 0x040fe40000400000 */
[----:B------:R-:W-:Y:S01]  /*0400*/  FADD R12, R24, -R5 ;  /* 0x80000005180c7221 */ /* 0x000fe20000000000 */
[----:B------:R-:W-:Y:S01]  /*0410*/  FMUL R19, R10, R15 ;  /* 0x0000000f0a137220 */ /* 0x000fe20000400000 */
[----:B------:R-:W-:-:S02]  /*0420*/  FMUL R21, R11, R14 ;  /* 0x0000000e0b157220 */ /* 0x000fc40000400000 */
[----:B------:R-:W-:Y:S01]  /*0430*/  FMUL R16, R12, R12 ;  /* 0x0000000c0c107220 */ /* 0x000fe20000400000 */
[C---:B------:R-:W-:Y:S01]  /*0440*/  FMUL R17, R10.reuse, R11 ;  /* 0x0000000b0a117220 */ /* 0x040fe20000400000 */
[----:B------:R-:W-:Y:S01]  /*0450*/  FMUL R23, R11, R15 ;  /* 0x0000000f0b177220 */ /* 0x000fe20000400000 */
[-C--:B------:R-:W-:Y:S01]  /*0460*/  FMUL R25, R10, R14.reuse ;  /* 0x0000000e0a197220 */ /* 0x080fe20000400000 */
[----:B------:R-:W-:Y:S01]  /*0470*/  FMUL R27, R15, R14 ;  /* 0x0000000e0f1b7220 */ /* 0x000fe20000400000 */
[----:B------:R-:W-:Y:S01]  /*0480*/  FMUL R20, R12, R16 ;  /* 0x000000100c147220 */ /* 0x000fe20000400000 */
[----:B------:R-:W-:Y:S01]  /*0490*/  FMUL R33, R11, R19 ;  /* 0x000000130b217220 */ /* 0x000fe20000400000 */
[----:B------:R-:W-:Y:S01]  /*04a0*/  FMUL R35, R19, R14 ;  /* 0x0000000e13237220 */ /* 0x000fe20000400000 */
[-C--:B------:R-:W-:Y:S01]  /*04b0*/  FMUL R37, R10, R21.reuse ;  /* 0x000000150a257220 */ /* 0x080fe20000400000 */
[-C--:B------:R-:W-:Y:S01]  /*04c0*/  FMUL R39, R15, R21.reuse ;  /* 0x000000150f277220 */ /* 0x080fe20000400000 */
[----:B------:R-:W-:Y:S01]  /*04d0*/  FMUL R41, R19, R21 ;  /* 0x0000001513297220 */ /* 0x000fe20000400000 */
[----:B------:R-:W-:-:S02]  /*04e0*/  HFMA2 R13, -RZ, RZ, 0, 0 ;  /* 0x00000000ff0d7431 */ /* 0x000fc400000001ff */
[----:B------:R-:W-:Y:S01]  /*04f0*/  FMUL R18, R11, R12 ;  /* 0x0000000c0b127220 */ /* 0x000fe20000400000 */
[C---:B------:R-:W-:Y:S01]  /*0500*/  FMUL R22, R12.reuse, R15 ;  /* 0x0000000f0c167220 */ /* 0x040fe20000400000 */
[CC--:B------:R-:W-:Y:S01]  /*0510*/  FMUL R24, R12.reuse, R17.reuse ;  /* 0x000000110c187220 */ /* 0x0c0fe20000400000 */
[----:B------:R-:W-:Y:S01]  /*0520*/  FMUL R26, R12, R14 ;  /* 0x0000000e0c1a7220 */ /* 0x000fe20000400000 */
[-C--:B------:R-:W-:Y:S01]  /*0530*/  FMUL R28, R10, R16.reuse ;  /* 0x000000100a1c7220 */ /* 0x080fe20000400000 */
[-C--:B------:R-:W-:Y:S01]  /*0540*/  FMUL R29, R15, R16.reuse ;  /* 0x000000100f1d7220 */ /* 0x080fe20000400000 */
[-C--:B------:R-:W-:Y:S01]  /*0550*/  FMUL R30, R11, R16.reuse ;  /* 0x000000100b1e7220 */ /* 0x080fe20000400000 */
[----:B------:R-:W-:Y:S01]  /*0560*/  FMUL R31, R16, R17 ;  /* 0x00000011101f7220 */ /* 0x000fe20000400000 */
[-C--:B------:R-:W-:Y:S01]  /*0570*/  FMUL R32, R14, R16.reuse ;  /* 0x000000100e207220 */ /* 0x080fe20000400000 */
[C---:B------:R-:W-:Y:S01]  /*0580*/  FMUL R34, R12.reuse, R19 ;  /* 0x000000130c227220 */ /* 0x040fe20000400000 */
[C---:B------:R-:W-:Y:S01]  /*0590*/  FMUL R36, R12.reuse, R23 ;  /* 0x000000170c247220 */ /* 0x040fe20000400000 */
[C---:B------:R-:W-:Y:S01]  /*05a0*/  FMUL R38, R12.reuse, R25 ;  /* 0x000000190c267220 */ /* 0x040fe20000400000 */
[C---:B------:R-:W-:Y:S01]  /*05b0*/  FMUL R40, R12.reuse, R27 ;  /* 0x0000001b0c287220 */ /* 0x040fe20000400000 */
[----:B------:R-:W-:Y:S01]  /*05c0*/  FMUL R42, R12, R21 ;  /* 0x000000150c2a7220 */ /* 0x000fe20000400000 */
[----:B------:R-:W-:Y:S01]  /*05d0*/  FMUL R43, R19, R16 ;  /* 0x00000010132b7220 */ /* 0x000fe20000400000 */
[C---:B------:R-:W-:Y:S01]  /*05e0*/  FMUL R44, R16.reuse, R23 ;  /* 0x00000017102c7220 */ /* 0x040fe20000400000 */
[----:B------:R-:W-:Y:S01]  /*05f0*/  FMUL R45, R16, R25 ;  /* 0x00000019102d7220 */ /* 0x000fe20000400000 */
[-C--:B------:R-:W-:Y:S01]  /*0600*/  FMUL R46, R15, R20.reuse ;  /* 0x000000140f2e7220 */ /* 0x080fe20000400000 */
[-C--:B------:R-:W-:Y:S01]  /*0610*/  FMUL R47, R19, R20.reuse ;  /* 0x00000014132f7220 */ /* 0x080fe20000400000 */
[-C--:B------:R-:W-:Y:S01]  /*0620*/  FMUL R48, R11, R20.reuse ;  /* 0x000000140b307220 */ /* 0x080fe20000400000 */
[C---:B------:R-:W-:Y:S01]  /*0630*/  FMUL R49, R20.reuse, R17 ;  /* 0x0000001114317220 */ /* 0x040fe20000400000 */
[----:B------:R-:W-:Y:S01]  /*0640*/  FMUL R50, R20, R23 ;  /* 0x0000001714327220 */ /* 0x000fe20000400000 */
[-C--:B------:R-:W-:Y:S01]  /*0650*/  FMUL R51, R14, R20.reuse ;  /* 0x000000140e337220 */ /* 0x080fe20000400000 */
[C---:B------:R-:W-:Y:S01]  /*0660*/  FMUL R52, R20.reuse, R25 ;  /* 0x0000001914347220 */ /* 0x040fe20000400000 */
[----:B------:R-:W-:Y:S01]  /*0670*/  FMUL R53, R20, R27 ;  /* 0x0000001b14357220 */ /* 0x000fe20000400000 */
[----:B------:R-:W-:Y:S01]  /*0680*/  FMUL R54, R21, R20 ;  /* 0x0000001415367220 */ /* 0x000fe20000400000 */
[C---:B------:R-:W-:Y:S01]  /*0690*/  FMUL R55, R12.reuse, R33 ;  /* 0x000000210c377220 */ /* 0x040fe20000400000 */
[C---:B------:R-:W-:Y:S01]  /*06a0*/  FMUL R56, R12.reuse, R35 ;  /* 0x000000230c387220 */ /* 0x040fe20000400000 */
[C---:B------:R-:W-:Y:S01]  /*06b0*/  FMUL R57, R12.reuse, R37 ;  /* 0x000000250c397220 */ /* 0x040fe20000400000 */
[C---:B------:R-:W-:Y:S01]  /*06c0*/  FMUL R58, R12.reuse, R39 ;  /* 0x000000270c3a7220 */ /* 0x040fe20000400000 */
[----:B------:R-:W-:Y:S01]  /*06d0*/  FMUL R59, R12, R41 ;  /* 0x000000290c3b7220 */ /* 0x000fe20000400000 */
[C---:B------:R-:W-:Y:S01]  /*06e0*/  FMUL R60, R16.reuse, R33 ;  /* 0x00000021103c7220 */ /* 0x040fe20000400000 */
[----:B------:R-:W-:Y:S01]  /*06f0*/  FMUL R61, R16, R35 ;  /* 0x00000023103d7220 */ /* 0x000fe20000400000 */
[C---:B------:R-:W-:Y:S01]  /*0700*/  FMUL R62, R20.reuse, R33 ;  /* 0x00000021143e7220 */ /* 0x040fe20000400000 */
[C---:B------:R-:W-:Y:S01]  /*0710*/  FMUL R63, R20.reuse, R35 ;  /* 0x00000023143f7220 */ /* 0x040fe20000400000 */
[C---:B------:R-:W-:Y:S01]  /*0720*/  FMUL R64, R20.reuse, R37 ;  /* 0x0000002514407220 */ /* 0x040fe20000400000 */
[C---:B------:R-:W-:Y:S01]  /*0730*/  FMUL R65, R20.reuse, R39 ;  /* 0x0000002714417220 */ /* 0x040fe20000400000 */
[----:B------:R-:W-:-:S07]  /*0740*/  FMUL R66, R20, R41 ;  /* 0x0000002914427220 */ /* 0x000fce0000400000 */
.L_x_4:
[----:B0-----:R-:W0:Y:S01]  /*0750*/  LDCU UR5, c[0x0][0x3a0] ;  /* 0x00007400ff0577ac */ /* 0x001e220008000800 */
[----:B------:R-:W-:-:S04]  /*0760*/  IADD3 R4, PT, PT, R0, R13, RZ ;  /* 0x0000000d00047210 */ /* 0x000fc80007ffe0ff */
[----:B0-----:R-:W-:Y:S01]  /*0770*/  ISETP.GT.AND P0, PT, R4, UR5, PT ;  /* 0x0000000504007c0c */ /* 0x001fe2000bf04270 */
[----:B------:R-:W-:-:S03]  /*0780*/  UMOV UR5, URZ ;  /* 0x000000ff00057c82 */ /* 0x000fc60008000000 */
[----:B------:R-:W-:-:S13]  /*0790*/  ISETP.GT.AND P0, PT, R4, RZ, !P0 ;  /* 0x000000ff0400720c */ /* 0x000fda0004704270 */
.L_x_3:
[----:B0-----:R-:W0:Y:S01]  /*07a0*/  LDCU UR7, c[0x0][0x3a4] ;  /* 0x00007480ff0777ac */ /* 0x001e220008000800 */
[----:B------:R-:W-:Y:S02]  /*07b0*/  IADD3 R4, PT, PT, R8, UR5, RZ ;  /* 0x0000000508047c10 */ /* 0x000fe4000fffe0ff */
[----:B------:R-:W-:Y:S01]  /*07c0*/  IADD3 R5, PT, PT, R13, -0x1, R0 ;  /* 0xffffffff0d057810 */ /* 0x000fe20007ffe000 */
[----:B------:R-:W1:Y:S01]  /*07d0*/  LDCU UR10, c[0x0][0x3a8] ;  /* 0x00007500ff0a77ac */ /* 0x000e620008000800 */
[----:B------:R-:W-:Y:S01]  /*07e0*/  MOV R67, R9 ;  /* 0x0000000900437202 */ /* 0x000fe20000000f00 */
[----:B------:R-:W-:Y:S02]  /*07f0*/  USHF.L.U32 UR6, UR4, 0x6, URZ ;  /* 0x0000000604067899 */ /* 0x000fe400080006ff */
[----:B------:R-:W-:Y:S02]  /*0800*/  UIADD3 UR5, UPT, UPT, UR5, 0x1, URZ ;  /* 0x0000000105057890 */ /* 0x000fe4000fffe0ff */
[----:B------:R-:W-:-:S02]  /*0810*/  UIADD3 UR4, UPT, UPT, UR4, 0x4, URZ ;  /* 0x0000000404047890 */ /* 0x000fc4000fffe0ff */
[----:B------:R-:W-:Y:S01]  /*0820*/  MOV R69, UR6 ;  /* 0x0000000600457c02 */ /* 0x000fe20008000f00 */
[----:B------:R-:W-:Y:S01]  /*0830*/  UISETP.NE.AND UP0, UPT, UR5, 0x4, UPT ;  /* 0x000000040500788c */ /* 0x000fe2000bf05270 */
[----:B------:R-:W-:Y:S01]  /*0840*/  UMOV UR6, URZ ;  /* 0x000000ff00067c82 */ /* 0x000fe20008000000 */
[C---:B0-----:R-:W-:Y:S01]  /*0850*/  ISETP.GT.AND P1, PT, R4.reuse, UR7, PT ;  /* 0x0000000704007c0c */ /* 0x041fe2000bf24270 */
[----:B------:R-:W-:Y:S01]  /*0860*/  IMAD R5, R5, UR7, R4 ;  /* 0x0000000705057c24 */ /* 0x000fe2000f8e0204 */
[----:B------:R-:W0:Y:S02]  /*0870*/  LDCU UR7, c[0x0][0x3a8] ;  /* 0x00007500ff0777ac */ /* 0x000e240008000800 */
[----:B------:R-:W-:Y:S02]  /*0880*/  ISETP.GT.AND P1, PT, R4, RZ, !P1 ;  /* 0x000000ff0400720c */ /* 0x000fe40004f24270 */
[----:B------:R-:W-:Y:S02]  /*0890*/  IADD3 R4, PT, PT, R5, -0x1, RZ ;  /* 0xffffffff05047810 */ /* 0x000fe40007ffe0ff */
[----:B------:R-:W-:-:S03]  /*08a0*/  PLOP3.LUT P1, PT, P0, P1, PT, 0x80, 0x8 ;  /* 0x000000000008781c */ /* 0x000fc60000723070 */
[----:B-1----:R-:W-:-:S05]  /*08b0*/  IMAD R4, R4, UR10, R9 ;  /* 0x0000000a04047c24 */ /* 0x002fca000f8e0209 */
[----:B------:R-:W-:-:S07]  /*08c0*/  IADD3 R71, PT, PT, R4, -0x1, RZ ;  /* 0xffffffff04477810 */ /* 0x000fce0007ffe0ff */
.L_x_2:
[C---:B0-----:R-:W-:Y:S01]  /*08d0*/  ISETP.GT.AND P2, PT, R67.reuse, UR7, PT ;  /* 0x0000000743007c0c */ /* 0x041fe2000bf44270 */
[----:B------:R-:W-:Y:S01]  /*08e0*/  UIADD3 UR6, UPT, UPT, UR6, 0x1, URZ ;  /* 0x0000000106067890 */ /* 0x000fe2000fffe0ff */
[----:B------:R-:W-:Y:S02]  /*08f0*/  BSSY.RECONVERGENT B0, `(.L_x_0) ;  /* 0x0000094000007945 */ /* 0x000fe40003800200 */
[C---:B------:R-:W-:Y:S01]  /*0900*/  ISETP.GT.AND P2, PT, R67.reuse, RZ, !P2 ;  /* 0x000000ff4300720c */ /* 0x040fe20005744270 */
[----:B------:R-:W-:Y:S01]  /*0910*/  UISETP.NE.AND UP1, UPT, UR6, 0x4, UPT ;  /* 0x000000040600788c */ /* 0x000fe2000bf25270 */
[----:B------:R-:W-:Y:S02]  /*0920*/  IADD3 R67, PT, PT, R67, 0x1, RZ ;  /* 0x0000000143437810 */ /* 0x000fe40007ffe0ff */
[----:B------:R-:W-:-:S13]  /*0930*/  PLOP3.LUT P2, PT, P1, P2, PT, 0x80, 0x8 ;  /* 0x000000000008781c */ /* 0x000fda0000f45070 */
[----:B------:R-:W-:Y:S05]  /*0940*/  @!P2 BRA `(.L_x_1) ;  /* 0x000000080038a947 */ /* 0x000fea0003800000 */
[----:B------:R-:W0:Y:S02]  /*0950*/  LDC.64 R4, c[0x0][0x3b0] ;  /* 0x0000ec00ff047b82 */ /* 0x000e240000000a00 */
[----:B0-----:R-:W-:-:S05]  /*0960*/  IMAD.WIDE R4, R69, 0x4, R4 ;  /* 0x0000000445047825 */ /* 0x001fca00078e0204 */
[----:B------:R-:W2:Y:S04]  /*0970*/  LDG.E R6, desc[UR8][R4.64] ;  /* 0x0000000804067981 */ /* 0x000ea8000c1e1900 */
[----:B------:R-:W3:Y:S04]  /*0980*/  LDG.E R68, desc[UR8][R4.64+0x4] ;  /* 0x0000040804447981 */ /* 0x000ee8000c1e1900 */
[----:B------:R-:W4:Y:S04]  /*0990*/  LDG.E R70, desc[UR8][R4.64+0x8] ;  /* 0x0000080804467981 */ /* 0x000f28000c1e1900 */
[----:B------:R-:W5:Y:S04]  /*09a0*/  LDG.E R72, desc[UR8][R4.64+0x10] ;  /* 0x0000100804487981 */ /* 0x000f68000c1e1900 */
[----:B------:R-:W5:Y:S04]  /*09b0*/  LDG.E R73, desc[UR8][R4.64+0x14] ;  /* 0x0000140804497981 */ /* 0x000f68000c1e1900 */
[----:B------:R-:W5:Y:S04]  /*09c0*/  LDG.E R74, desc[UR8][R4.64+0x28] ;  /* 0x00002808044a7981 */ /* 0x000f68000c1e1900 */
[----:B------:R-:W5:Y:S01]  /*09d0*/  LDG.E R77, desc[UR8][R4.64+0xfc] ;  /* 0x0000fc08044d7981 */ /* 0x000f62000c1e1900 */
[----:B--2---:R-:W-:-:S03]  /*09e0*/  FADD R7, RZ, R6 ;  /* 0x00000006ff077221 */ /* 0x004fc60000000000 */
[----:B------:R-:W2:Y:S01]  /*09f0*/  LDG.E R6, desc[UR8][R4.64+0x18] ;  /* 0x0000180804067981 */ /* 0x000ea2000c1e1900 */
[----:B---3--:R-:W-:-:S03]  /*0a00*/  FFMA R68, R10, R68, R7 ;  /* 0x000000440a447223 */ /* 0x008fc60000000007 */
[----:B------:R-:W3:Y:S01]  /*0a10*/  LDG.E R7, desc[UR8][R4.64+0xc] ;  /* 0x00000c0804077981 */ /* 0x000ee2000c1e1900 */
[----:B----4-:R-:W-:-:S03]  /*0a20*/  FFMA R70, R15, R70, R68 ;  /* 0x000000460f467223 */ /* 0x010fc60000000044 */
[----:B------:R-:W4:Y:S01]  /*0a30*/  LDG.E R68, desc[UR8][R4.64+0x1c] ;  /* 0x00001c0804447981 */ /* 0x000f22000c1e1900 */
[----:B---3--:R-:W-:-:S04]  /*0a40*/  FFMA R70, R19, R7, R70 ;  /* 0x0000000713467223 */ /* 0x008fc80000000046 */
[----:B-----5:R-:W-:Y:S02]  /*0a50*/  FFMA R70, R11, R72, R70 ;  /* 0x000000480b467223 */ /* 0x020fe40000000046 */
[----:B------:R-:W3:Y:S02]  /*0a60*/  LDG.E R72, desc[UR8][R4.64+0x20] ;  /* 0x0000200804487981 */ /* 0x000ee4000c1e1900 */
[----:B------:R-:W-:Y:S02]  /*0a70*/  FFMA R70, R17, R73, R70 ;  /* 0x0000004911467223 */ /* 0x000fe40000000046 */
[----:B------:R-:W5:Y:S02]  /*0a80*/  LDG.E R73, desc[UR8][R4.64+0x24] ;  /* 0x0000240804497981 */ /* 0x000f64000c1e1900 */
[----:B--2---:R-:W-:Y:S02]  /*0a90*/  FFMA R70, R23, R6, R70 ;  /* 0x0000000617467223 */ /* 0x004fe40000000046 */
[----:B------:R-:W2:Y:S02]  /*0aa0*/  LDG.E R6, desc[UR8][R4.64+0x2c] ;  /* 0x00002c0804067981 */ /* 0x000ea4000c1e1900 */
[----:B----4-:R-:W-:-:S02]  /*0ab0*/  FFMA R7, R33, R68, R70 ;  /* 0x0000004421077223 */ /* 0x010fc40000000046 */
[----:B------:R-:W4:Y:S04]  /*0ac0*/  LDG.E R68, desc[UR8][R4.64+0x30] ;  /* 0x0000300804447981 */ /* 0x000f28000c1e1900 */
[----:B------:R-:W4:Y:S01]  /*0ad0*/  LDG.E R70, desc[UR8][R4.64+0x34] ;  /* 0x0000340804467981 */ /* 0x000f22000c1e1900 */
[----:B---3--:R-:W-:-:S03]  /*0ae0*/  FFMA R72, R14, R72, R7 ;  /* 0x000000480e487223 */ /* 0x008fc60000000007 */
[----:B------:R-:W3:Y:S01]  /*0af0*/  LDG.E R7, desc[UR8][R4.64+0x40] ;  /* 0x0000400804077981 */ /* 0x000ee2000c1e1900 */
[----:B-----5:R-:W-:-:S03]  /*0b00*/  FFMA R72, R25, R73, R72 ;  /* 0x0000004919487223 */ /* 0x020fc60000000048 */
[----:B------:R-:W5:Y:S01]  /*0b10*/  LDG.E R73, desc[UR8][R4.64+0x3c] ;  /* 0x00003c0804497981 */ /* 0x000f62000c1e1900 */
[----:B------:R-:W-:-:S03]  /*0b20*/  FFMA R72, R27, R74, R72 ;  /* 0x0000004a1b487223 */ /* 0x000fc60000000048 */
[----:B------:R-:W3:Y:S01]  /*0b30*/  LDG.E R74, desc[UR8][R4.64+0xa0] ;  /* 0x0000a008044a7981 */ /* 0x000ee2000c1e1900 */
[----:B--2---:R-:W-:-:S03]  /*0b40*/  FFMA R6, R35, R6, R72 ;  /* 0x0000000623067223 */ /* 0x004fc60000000048 */
[----:B------:R-:W2:Y:S01]  /*0b50*/  LDG.E R72, desc[UR8][R4.64+0x38] ;  /* 0x0000380804487981 */ /* 0x000ea2000c1e1900 */
[----:B----4-:R-:W-:-:S03]  /*0b60*/  FFMA R68, R21, R68, R6 ;  /* 0x0000004415447223 */ /* 0x010fc60000000006 */
[----:B------:R-:W4:Y:S01]  /*0b70*/  LDG.E R6, desc[UR8][R4.64+0x44] ;  /* 0x0000440804067981 */ /* 0x000f22000c1e1900 */
[----:B------:R-:W-:-:S03]  /*0b80*/  FFMA R68, R37, R70, R68 ;  /* 0x0000004625447223 */ /* 0x000fc60000000044 */
[----:B------:R-:W4:Y:S01]  /*0b90*/  LDG.E R70, desc[UR8][R4.64+0x50] ;  /* 0x0000500804467981 */ /* 0x000f22000c1e1900 */
[----:B--2---:R-:W-:-:S03]  /*0ba0*/  FFMA R68, R39, R72, R68 ;  /* 0x0000004827447223 */ /* 0x004fc60000000044 */
[----:B------:R-:W2:Y:S01]  /*0bb0*/  LDG.E R72, desc[UR8][R4.64+0x54] ;  /* 0x0000540804487981 */ /* 0x000ea2000c1e1900 */
[----:B-----5:R-:W-:Y:S01]  /*0bc0*/  FFMA R73, R41, R73, R68 ;  /* 0x0000004929497223 */ /* 0x020fe20000000044 */
[----:B------:R-:W-:-:S03]  /*0bd0*/  FMUL R68, R10, R12 ;  /* 0x0000000c0a447220 */ /* 0x000fc60000400000 */
[----:B---3--:R-:W-:-:S04]  /*0be0*/  FFMA R7, R12, R7, R73 ;  /* 0x000000070c077223 */ /* 0x008fc80000000049 */
[----:B----4-:R-:W-:Y:S02]  /*0bf0*/  FFMA R73, R6, R68, R7 ;  /* 0x0000004406497223 */ /* 0x010fe40000000007 */
[----:B------:R-:W3:Y:S04]  /*0c00*/  LDG.E R6, desc[UR8][R4.64+0x48] ;  /* 0x0000480804067981 */ /* 0x000ee8000c1e1900 */
[----:B------:R-:W4:Y:S04]  /*0c10*/  LDG.E R68, desc[UR8][R4.64+0x4c] ;  /* 0x00004c0804447981 */ /* 0x000f28000c1e1900 */
[----:B------:R-:W5:Y:S01]  /*0c20*/  LDG.E R7, desc[UR8][R4.64+0x58] ;  /* 0x0000580804077981 */ /* 0x000f62000c1e1900 */
[----:B---3--:R-:W-:-:S04]  /*0c30*/  FFMA R73, R22, R6, R73 ;  /* 0x0000000616497223 */ /* 0x008fc80000000049 */
[----:B----4-:R-:W-:Y:S02]  /*0c40*/  FFMA R73, R34, R68, R73 ;  /* 0x0000004422497223 */ /* 0x010fe40000000049 */
[----:B------:R-:W3:Y:S02]  /*0c50*/  LDG.E R68, desc[UR8][R4.64+0x5c] ;  /* 0x00005c0804447981 */ /* 0x000ee4000c1e1900 */
[----:B------:R-:W-:Y:S02]  /*0c60*/  FFMA R73, R18, R70, R73 ;  /* 0x0000004612497223 */ /* 0x000fe40000000049 */
[----:B------:R-:W4:Y:S02]  /*0c70*/  LDG.E R70, desc[UR8][R4.64+0x60] ;  /* 0x0000600804467981 */ /* 0x000f24000c1e1900 */
[----:B--2---:R-:W-:Y:S02]  /*0c80*/  FFMA R75, R24, R72, R73 ;  /* 0x00000048184b7223 */ /* 0x004fe40000000049 */
[----:B------:R-:W2:Y:S04]  /*0c90*/  LDG.E R72, desc[UR8][R4.64+0x64] ;  /* 0x0000640804487981 */ /* 0x000ea8000c1e1900 */
[----:B------:R-:W2:Y:S01]  /*0ca0*/  LDG.E R73, desc[UR8][R4.64+0x68] ;  /* 0x0000680804497981 */ /* 0x000ea2000c1e1900 */
[----:B-----5:R-:W-:-:S03]  /*0cb0*/  FFMA R6, R36, R7, R75 ;  /* 0x0000000724067223 */ /* 0x020fc6000000004b */
[----:B------:R-:W5:Y:S01]  /*0cc0*/  LDG.E R7, desc[UR8][R4.64+0x6c] ;  /* 0x00006c0804077981 */ /* 0x000f62000c1e1900 */
[----:B---3--:R-:W-:-:S03]  /*0cd0*/  FFMA R75, R55, R68, R6 ;  /* 0x00000044374b7223 */ /* 0x008fc60000000006 */
[----:B------:R-:W3:Y:S01]  /*0ce0*/  LDG.E R68, desc[UR8][R4.64+0x70] ;  /* 0x0000700804447981 */ /* 0x000ee2000c1e1900 */
[----:B----4-:R-:W-:-:S03]  /*0cf0*/  FFMA R75, R26, R70, R75 ;  /* 0x000000461a4b7223 */ /* 0x010fc6000000004b */
[----:B------:R-:W4:Y:S01]  /*0d00*/  LDG.E R70, desc[UR8][R4.64+0x74] ;  /* 0x0000740804467981 */ /* 0x000f22000c1e1900 */
[----:B--2---:R-:W-:-:S03]  /*0d10*/  FFMA R75, R38, R72, R75 ;  /* 0x00000048264b7223 */ /* 0x004fc6000000004b */
[----:B------:R-:W2:Y:S04]  /*0d20*/  LDG.E R72, desc[UR8][R4.64+0x78] ;  /* 0x0000780804487981 */ /* 0x000ea8000c1e1900 */
[----:B------:R-:W2:Y:S01]  /*0d30*/  LDG.E R6, desc[UR8][R4.64+0x7c] ;  /* 0x00007c0804067981 */ /* 0x000ea2000c1e1900 */
[----:B------:R-:W-:-:S04]  /*0d40*/  FFMA R73, R40, R73, R75 ;  /* 0x0000004928497223 */ /* 0x000fc8000000004b */
[----:B-----5:R-:W-:Y:S02]  /*0d50*/  FFMA R73, R56, R7, R73 ;  /* 0x0000000738497223 */ /* 0x020fe40000000049 */
[----:B------:R-:W5:Y:S02]  /*0d60*/  LDG.E R7, desc[UR8][R4.64+0x80] ;  /* 0x0000800804077981 */ /* 0x000f64000c1e1900 */
[----:B---3--:R-:W-:-:S04]  /*0d70*/  FFMA R68, R42, R68, R73 ;  /* 0x000000442a447223 */ /* 0x008fc80000000049 */
[----:B----4-:R-:W-:Y:S02]  /*0d80*/  FFMA R73, R57, R70, R68 ;  /* 0x0000004639497223 */ /* 0x010fe40000000044 */
[----:B------:R-:W3:Y:S02]  /*0d90*/  LDG.E R68, desc[UR8][R4.64+0x84] ;  /* 0x0000840804447981 */ /* 0x000ee4000c1e1900 */
[----:B--2---:R-:W-:Y:S02]  /*0da0*/  FFMA R72, R58, R72, R73 ;  /* 0x000000483a487223 */ /* 0x004fe40000000049 */
[----:B------:R-:W2:Y:S02]  /*0db0*/  LDG.E R70, desc[UR8][R4.64+0x88] ;  /* 0x0000880804467981 */ /* 0x000ea4000c1e1900 */
[----:B------:R-:W-:Y:S02]  /*0dc0*/  FFMA R75, R59, R6, R72 ;  /* 0x000000063b4b7223 */ /* 0x000fe40000000048 */
[----:B------:R-:W4:Y:S04]  /*0dd0*/  LDG.E R72, desc[UR8][R4.64+0x8c] ;  /* 0x00008c0804487981 */ /* 0x000f28000c1e1900 */
[----:B------:R-:W4:Y:S04]  /*0de0*/  LDG.E R73, desc[UR8][R4.64+0x90] ;  /* 0x0000900804497981 */ /* 0x000f28000c1e1900 */
[----:B------:R-:W4:Y:S01]  /*0df0*/  LDG.E R6, desc[UR8][R4.64+0x94] ;  /* 0x0000940804067981 */ /* 0x000f22000c1e1900 */
[----:B-----5:R-:W-:-:S03]  /*0e00*/  FFMA R7, R16, R7, R75 ;  /* 0x0000000710077223 */ /* 0x020fc6000000004b */
[----:B------:R-:W5:Y:S01]  /*0e10*/  LDG.E R75, desc[UR8][R4.64+0xb4] ;  /* 0x0000b408044b7981 */ /* 0x000f62000c1e1900 */
[----:B---3--:R-:W-:-:S04]  /*0e20*/  FFMA R68, R28, R68, R7 ;  /* 0x000000441c447223 */ /* 0x008fc80000000007 */
[----:B--2---:R-:W-:-:S04]  /*0e30*/  FFMA R68, R29, R70, R68 ;  /* 0x000000461d447223 */ /* 0x004fc80000000044 */
[----:B----4-:R-:W-:Y:S02]  /*0e40*/  FFMA R7, R43, R72, R68 ;  /* 0x000000482b077223 */ /* 0x010fe40000000044 */
[----:B------:R-:W2:Y:S02]  /*0e50*/  LDG.E R72, desc[UR8][R4.64+0x98] ;  /* 0x0000980804487981 */ /* 0x000ea4000c1e1900 */
[----:B------:R-:W-:Y:S02]  /*0e60*/  FFMA R70, R30, R73, R7 ;  /* 0x000000491e467223 */ /* 0x000fe40000000007 */
[----:B------:R-:W3:Y:S04]  /*0e70*/  LDG.E R73, desc[UR8][R4.64+0x9c] ;  /* 0x00009c0804497981 */ /* 0x000ee8000c1e1900 */
[----:B------:R-:W4:Y:S01]  /*0e80*/  LDG.E R68, desc[UR8][R4.64+0xa4] ;  /* 0x0000a40804447981 */ /* 0x000f22000c1e1900 */
[----:B------:R-:W-:-:S03]  /*0e90*/  FFMA R7, R31, R6, R70 ;  /* 0x000000061f077223 */ /* 0x000fc60000000046 */
[----:B------:R-:W5:Y:S04]  /*0ea0*/  LDG.E R6, desc[UR8][R4.64+0xa8] ;  /* 0x0000a80804067981 */ /* 0x000f68000c1e1900 */
[----:B------:R-:W5:Y:S01]  /*0eb0*/  LDG.E R70, desc[UR8][R4.64+0xac] ;  /* 0x0000ac0804467981 */ /* 0x000f62000c1e1900 */
[----:B--2---:R-:W-:-:S03]  /*0ec0*/  FFMA R7, R44, R72, R7 ;  /* 0x000000482c077223 */ /* 0x004fc60000000007 */
[----:B------:R-:W2:Y:S01]  /*0ed0*/  LDG.E R72, desc[UR8][R4.64+0xcc] ;  /* 0x0000cc0804487981 */ /* 0x000ea2000c1e1900 */
[----:B---3--:R-:W-:-:S03]  /*0ee0*/  FFMA R7, R60, R73, R7 ;  /* 0x000000493c077223 */ /* 0x008fc60000000007 */
[----:B------:R-:W3:Y:S01]  /*0ef0*/  LDG.E R73, desc[UR8][R4.64+0xb0] ;  /* 0x0000b00804497981 */ /* 0x000ee2000c1e1900 */
[----:B------:R-:W-:-:S04]  /*0f00*/  FFMA R74, R32, R74, R7 ;  /* 0x0000004a204a7223 */ /* 0x000fc80000000007 */
[----:B----4-:R-:W-:Y:S01]  /*0f10*/  FFMA R7, R45, R68, R74 ;  /* 0x000000442d077223 */ /* 0x010fe2000000004a */
[----:B------:R-:W-:Y:S01]  /*0f20*/  FMUL R68, R16, R27 ;  /* 0x0000001b10447220 */ /* 0x000fe20000400000 */
[----:B------:R-:W4:Y:S03]  /*0f30*/  LDG.E R74, desc[UR8][R4.64+0xdc] ;  /* 0x0000dc08044a7981 */ /* 0x000f26000c1e1900 */
[----:B-----5:R-:W-:Y:S02]  /*0f40*/  FFMA R68, R6, R68, R7 ;  /* 0x0000004406447223 */ /* 0x020fe40000000007 */
[----:B------:R-:W5:Y:S04]  /*0f50*/  LDG.E R7, desc[UR8][R4.64+0xb8] ;  /* 0x0000b80804077981 */ /* 0x000f68000c1e1900 */
[----:B------:R-:W2:Y:S01]  /*0f60*/  LDG.E R6, desc[UR8][R4.64+0xbc] ;  /* 0x0000bc0804067981 */ /* 0x000ea2000c1e1900 */
[----:B------:R-:W-:Y:S01]  /*0f70*/  FFMA R68, R61, R70, R68 ;  /* 0x000000463d447223 */ /* 0x000fe20000000044 */
[----:B------:R-:W-:-:S04]  /*0f80*/  FMUL R70, R21, R16 ;  /* 0x0000001015467220 */ /* 0x000fc80000400000 */
[----:B---3--:R-:W-:Y:S01]  /*0f90*/  FFMA R68, R73, R70, R68 ;  /* 0x0000004649447223 */ /* 0x008fe20000000044 */
[----:B------:R-:W-:-:S04]  /*0fa0*/  FMUL R70, R16, R37 ;  /* 0x0000002510467220 */ /* 0x000fc80000400000 */
[----:B------:R-:W-:Y:S01]  /*0fb0*/  FFMA R68, R75, R70, R68 ;  /* 0x000000464b447223 */ /* 0x000fe20000000044 */
[C---:B------:R-:W-:Y:S01]  /*0fc0*/  FMUL R70, R16.reuse, R39 ;  /* 0x0000002710467220 */ /* 0x040fe20000400000 */
[----:B------:R-:W3:Y:S03]  /*0fd0*/  LDG.E R75, desc[UR8][R4.64+0xc4] ;  /* 0x0000c408044b7981 */ /* 0x000ee6000c1e1900 */
[----:B-----5:R-:W-:Y:S01]  /*0fe0*/  FFMA R7, R7, R70, R68 ;  /* 0x0000004607077223 */ /* 0x020fe20000000044 */
[----:B------:R-:W-:Y:S01]  /*0ff0*/  FMUL R68, R16, R41 ;  /* 0x0000002910447220 */ /* 0x000fe20000400000 */
[----:B------:R-:W5:Y:S03]  /*1000*/  LDG.E R70, desc[UR8][R4.64+0xc8] ;  /* 0x0000c80804467981 */ /* 0x000f66000c1e1900 */
[----:B--2---:R-:W-:-:S02]  /*1010*/  FFMA R73, R6, R68, R7 ;  /* 0x0000004406497223 */ /* 0x004fc40000000007 */
[----:B------:R-:W2:Y:S04]  /*1020*/  LDG.E R6, desc[UR8][R4.64+0xc0] ;  /* 0x0000c00804067981 */ /* 0x000ea8000c1e1900 */
[----:B------:R-:W4:Y:S01]  /*1030*/  LDG.E R7, desc[UR8][R4.64+0xd0] ;  /* 0x0000d00804077981 */ /* 0x000f22000c1e1900 */
[----:B------:R-:W-:Y:S01]  /*1040*/  FMUL R68, R10, R20 ;  /* 0x000000140a447220 */ /* 0x000fe20000400000 */
[----:B--2---:R-:W-:-:S04]  /*1050*/  FFMA R6, R20, R6, R73 ;  /* 0x0000000614067223 */ /* 0x004fc80000000049 */
[----:B---3--:R-:W-:Y:S02]  /*1060*/  FFMA R75, R75, R68, R6 ;  /* 0x000000444b4b7223 */ /* 0x008fe40000000006 */
[----:B------:R-:W2:Y:S02]  /*1070*/  LDG.E R6, desc[UR8][R4.64+0xe0] ;  /* 0x0000e00804067981 */ /* 0x000ea4000c1e1900 */
[----:B-----5:R-:W-:Y:S02]  /*1080*/  FFMA R70, R46, R70, R75 ;  /* 0x000000462e467223 */ /* 0x020fe4000000004b */
[----:B------:R-:W3:Y:S02]  /*1090*/  LDG.E R75, desc[UR8][R4.64+0xf4] ;  /* 0x0000f408044b7981 */ /* 0x000ee4000c1e1900 */
[----:B------:R-:W-:Y:S02]  /*10a0*/  FFMA R73, R47, R72, R70 ;  /* 0x000000482f497223 */ /* 0x000fe40000000046 */
[----:B------:R-:W5:Y:S04]  /*10b0*/  LDG.E R70, desc[UR8][R4.64+0xd4] ;  /* 0x0000d40804467981 */ /* 0x000f68000c1e1900 */
[----:B------:R-:W2:Y:S01]  /*10c0*/  LDG.E R72, desc[UR8][R4.64+0xd8] ;  /* 0x0000d80804487981 */ /* 0x000ea2000c1e1900 */
[----:B----4-:R-:W-:-:S03]  /*10d0*/  FFMA R68, R48, R7, R73 ;  /* 0x0000000730447223 */ /* 0x010fc60000000049 */
[----:B------:R-:W4:Y:S01]  /*10e0*/  LDG.E R7, desc[UR8][R4.64+0xe4] ;  /* 0x0000e40804077981 */ /* 0x000f22000c1e1900 */
[----:B-----5:R-:W-:-:S03]  /*10f0*/  FFMA R73, R49, R70, R68 ;  /* 0x0000004631497223 */ /* 0x020fc60000000044 */
[----:B------:R-:W5:Y:S01]  /*1100*/  LDG.E R68, desc[UR8][R4.64+0xf8] ;  /* 0x0000f80804447981 */ /* 0x000f62000c1e1900 */
[----:B--2---:R-:W-:-:S03]  /*1110*/  FFMA R73, R50, R72, R73 ;  /* 0x0000004832497223 */ /* 0x004fc60000000049 */
[----:B------:R-:W2:Y:S01]  /*1120*/  LDG.E R70, desc[UR8][R2.64] ;  /* 0x0000000802467981 */ /* 0x000ea2000c1e1900 */
[----:B------:R-:W-:-:S04]  /*1130*/  FFMA R74, R62, R74, R73 ;  /* 0x0000004a3e4a7223 */ /* 0x000fc80000000049 */
[----:B------:R-:W-:Y:S02]  /*1140*/  FFMA R73, R51, R6, R74 ;  /* 0x0000000633497223 */ /* 0x000fe4000000004a */
[----:B------:R-:W3:Y:S04]  /*1150*/  LDG.E R74, desc[UR8][R4.64+0xe8] ;  /* 0x0000e808044a7981 */ /* 0x000ee8000c1e1900 */
[----:B------:R-:W5:Y:S01]  /*1160*/  LDG.E R6, desc[UR8][R4.64+0xec] ;  /* 0x0000ec0804067981 */ /* 0x000f62000c1e1900 */
[----:B----4-:R-:W-:-:S03]  /*1170*/  FFMA R72, R52, R7, R73 ;  /* 0x0000000734487223 */ /* 0x010fc60000000049 */
[----:B------:R-:W4:Y:S01]  /*1180*/  LDG.E R73, desc[UR8][R4.64+0xf0] ;  /* 0x0000f00804497981 */ /* 0x000f22000c1e1900 */
[----:B---3--:R-:W-:-:S04]  /*1190*/  FFMA R72, R53, R74, R72 ;  /* 0x0000004a35487223 */ /* 0x008fc80000000048 */
[----:B-----5:R-:W-:Y:S02]  /*11a0*/  FFMA R72, R63, R6, R72 ;  /* 0x000000063f487223 */ /* 0x020fe40000000048 */
[----:B------:R-:W0:Y:S02]  /*11b0*/  LDC.64 R6, c[0x0][0x398] ;  /* 0x0000e600ff067b82 */ /* 0x000e240000000a00 */
[----:B----4-:R-:W-:-:S04]  /*11c0*/  FFMA R73, R54, R73, R72 ;  /* 0x0000004936497223 */ /* 0x010fc80000000048 */
[----:B------:R-:W-:-:S04]  /*11d0*/  FFMA R72, R64, R75, R73 ;  /* 0x0000004b40487223 */ /* 0x000fc80000000049 */
[----:B------:R-:W-:-:S04]  /*11e0*/  FFMA R73, R65, R68, R72 ;  /* 0x0000004441497223 */ /* 0x000fc80000000048 */
[----:B------:R-:W-:-:S04]  /*11f0*/  FFMA R73, R66, R77, R73 ;  /* 0x0000004d42497223 */ /* 0x000fc80000000049 */
[----:B--2---:R-:W-:Y:S01]  /*1200*/  FMUL R73, R73, R70 ;  /* 0x0000004649497220 */ /* 0x004fe20000400000 */
[----:B0-----:R-:W-:-:S05]  /*1210*/  IMAD.WIDE R6, R71, 0x4, R6 ;  /* 0x0000000447067825 */ /* 0x001fca00078e0206 */
[----:B------:R0:W-:Y:S02]  /*1220*/  REDG.E.ADD.F32.FTZ.RN.STRONG.GPU desc[UR8][R6.64], R73 ;  /* 0x00000049060079a6 */ /* 0x0001e4000c12f308 */
.L_x_1:
[----:B------:R-:W-:Y:S05]  /*1230*/  BSYNC.RECONVERGENT B0 ;  /* 0x0000000000007941 */ /* 0x000fea0003800200 */
.L_x_0:
[----:B------:R-:W-:Y:S02]  /*1240*/  IADD3 R71, PT, PT, R71, 0x1, RZ ;  /* 0x0000000147477810 */ /* 0x000fe40007ffe0ff */
[----:B------:R-:W-:Y:S01]  /*1250*/  IADD3 R69, PT, PT, R69, 0x40, RZ ;  /* 0x0000004045457810 */ /* 0x000fe20007ffe0ff */
[----:B------:R-:W-:Y:S06]  /*1260*/  BRA.U UP1, `(.L_x_2) ;  /* 0xfffffff501987547 */ /* 0x000fec000b83ffff */
[----:B------:R-:W-:Y:S05]  /*1270*/  BRA.U UP0, `(.L_x_3) ;  /* 0xfffffff500487547 */ /* 0x000fea000b83ffff */
[----:B------:R-:W-:-:S04]  /*1280*/  IADD3 R13, PT, PT, R13, 0x1, RZ ;  /* 0x000000010d0d7810 */ /* 0x000fc80007ffe0ff */
[----:B------:R-:W-:-:S13]  /*1290*/  ISETP.NE.AND P0, PT, R13, 0x4, PT ;  /* 0x000000040d00780c */ /* 0x000fda0003f05270 */
[----:B------:R-:W-:Y:S05]  /*12a0*/  @P0 BRA `(.L_x_4) ;  /* 0xfffffff400280947 */ /* 0x000fea000383ffff */
[----:B------:R-:W-:Y:S05]  /*12b0*/  EXIT ;  /* 0x000000000000794d */ /* 0x000fea0003800000 */
.L_x_5:
[----:B------:R-:W-:-:S00]  /*12c0*/  BRA `(.L_x_5) ;  /* 0xfffffffc00fc7947 */ /* 0x000fc0000383ffff */
[----:B------:R-:W-:-:S00]  /*12d0*/  NOP ;  /* 0x0000000000007918 */ /* 0x000fc00000000000 */
        /* <DEDUP_REMOVED lines=10> */
.L_x_74:


//--------------------- .text._Z23affineCubicWarp3DKernelPKfS0_S0_PfiiiS0_ --------------------------
	.section	.text._Z23affineCubicWarp3DKernelPKfS0_S0_PfiiiS0_,"ax",@progbits
	.align	128
        .global         _Z23affineCubicWarp3DKernelPKfS0_S0_PfiiiS0_
        .type           _Z23affineCubicWarp3DKernelPKfS0_S0_PfiiiS0_,@function
        .size           _Z23affineCubicWarp3DKernelPKfS0_S0_PfiiiS0_,(.L_x_75 - _Z23affineCubicWarp3DKernelPKfS0_S0_PfiiiS0_)
        .other          _Z23affineCubicWarp3DKernelPKfS0_S0_PfiiiS0_,@"STO_CUDA_ENTRY STV_DEFAULT"
_Z23affineCubicWarp3DKernelPKfS0_S0_PfiiiS0_:
.text._Z23affineCubicWarp3DKernelPKfS0_S0_PfiiiS0_:
        /* <DEDUP_REMOVED lines=117> */
.L_x_10:
[----:B0-----:R-:W0:Y:S01]  /*0750*/  LDCU UR5, c[0x0][0x3a0] ;  /* 0x00007400ff0577ac */ /* 0x001e220008000800 */
[----:B------:R-:W-:-:S04]  /*0760*/  IADD3 R4, PT, PT, R0, R13, RZ ;  /* 0x0000000d00047210 */ /* 0x000fc80007ffe0ff */
[----:B0-----:R-:W-:Y:S01]  /*0770*/  ISETP.GT.AND P0, PT, R4, UR5, PT ;  /* 0x0000000504007c0c */ /* 0x001fe2000bf04270 */
[----:B------:R-:W-:-:S03]  /*0780*/  UMOV UR5, URZ ;  /* 0x000000ff00057c82 */ /* 0x000fc60008000000 */
[----:B------:R-:W-:-:S13]  /*0790*/  ISETP.GT.AND P0, PT, R4, RZ, !P0 ;  /* 0x000000ff0400720c */ /* 0x000fda0004704270 */
.L_x_9:
        /* <DEDUP_REMOVED lines=19> */
.L_x_8:
        /* <DEDUP_REMOVED lines=16> */
[----:B------:R-:W5:Y:S04]  /*09d0*/  LDG.E R75, desc[UR8][R4.64+0x4c] ;  /* 0x00004c08044b7981 */ /* 0x000f68000c1e1900 */
[----:B------:R-:W5:Y:S01]  /*09e0*/  LDG.E R77, desc[UR8][R4.64+0x50] ;  /* 0x00005008044d7981 */ /* 0x000f62000c1e1900 */
[----:B--2---:R-:W-:-:S04]  /*09f0*/  FADD R7, RZ, R7 ;  /* 0x00000007ff077221 */ /* 0x004fc80000000000 */
[----:B---3--:R-:W-:Y:S02]  /*0a00*/  FFMA R74, R10, R70, R7 ;  /* 0x000000460a4a7223 */ /* 0x008fe40000000007 */
[----:B------:R-:W2:Y:S02]  /*0a10*/  LDG.E R70, desc[UR8][R4.64+0x18] ;  /* 0x0000180804467981 */ /* 0x000ea4000c1e1900 */
[----:B----4-:R-:W-:Y:S02]  /*0a20*/  FFMA R76, R15, R73, R74 ;  /* 0x000000490f4c7223 */ /* 0x010fe4000000004a */
[----:B------:R-:W3:Y:S02]  /*0a30*/  LDG.E R74, desc[UR8][R4.64+0x1c] ;  /* 0x00001c08044a7981 */ /* 0x000ee4000c1e1900 */
[----:B-----5:R-:W-:Y:S02]  /*0a40*/  FFMA R72, R19, R72, R76 ;  /* 0x0000004813487223 */ /* 0x020fe4000000004c */
[----:B------:R-:W4:Y:S02]  /*0a50*/  LDG.E R7, desc[UR8][R4.64+0x20] ;  /* 0x0000200804077981 */ /* 0x000f24000c1e1900 */
[----:B------:R-:W-:-:S02]  /*0a60*/  FFMA R72, R11, R68, R72 ;  /* 0x000000440b487223 */ /* 0x000fc40000000048 */
[----:B------:R-:W5:Y:S02]  /*0a70*/  LDG.E R68, desc[UR8][R4.64+0x24] ;  /* 0x0000240804447981 */ /* 0x000f64000c1e1900 */
[----:B------:R-:W-:Y:S02]  /*0a80*/  FFMA R72, R17, R6, R72 ;  /* 0x0000000611487223 */ /* 0x000fe40000000048 */
[----:B------:R-:W5:Y:S02]  /*0a90*/  LDG.E R6, desc[UR8][R4.64+0x28] ;  /* 0x0000280804067981 */ /* 0x000f64000c1e1900 */
[----:B--2---:R-:W-:Y:S02]  /*0aa0*/  FFMA R72, R23, R70, R72 ;  /* 0x0000004617487223 */ /* 0x004fe40000000048 */
[----:B------:R-:W2:Y:S02]  /*0ab0*/  LDG.E R70, desc[UR8][R4.64+0x2c] ;  /* 0x00002c0804467981 */ /* 0x000ea4000c1e1900 */
[----:B---3--:R-:W-:-:S02]  /*0ac0*/  FFMA R73, R33, R74, R72 ;  /* 0x0000004a21497223 */ /* 0x008fc40000000048 */
[----:B------:R-:W3:Y:S02]  /*0ad0*/  LDG.E R72, desc[UR8][R4.64+0x30] ;  /* 0x0000300804487981 */ /* 0x000ee4000c1e1900 */
[----:B----4-:R-:W-:Y:S02]  /*0ae0*/  FFMA R76, R14, R7, R73 ;  /* 0x000000070e4c7223 */ /* 0x010fe40000000049 */
[----:B------:R-:W4:Y:S02]  /*0af0*/  LDG.E R74, desc[UR8][R4.64+0x34] ;  /* 0x00003408044a7981 */ /* 0x000f24000c1e1900 */
[----:B-----5:R-:W-:Y:S02]  /*0b00*/  FFMA R76, R25, R68, R76 ;  /* 0x00000044194c7223 */ /* 0x020fe4000000004c */
[----:B------:R-:W5:Y:S02]  /*0b10*/  LDG.E R68, desc[UR8][R4.64+0x38] ;  /* 0x0000380804447981 */ /* 0x000f64000c1e1900 */
[----:B------:R-:W-:-:S02]  /*0b20*/  FFMA R76, R27, R6, R76 ;  /* 0x000000061b4c7223 */ /* 0x000fc4000000004c */
[----:B------:R-:W5:Y:S04]  /*0b30*/  LDG.E R6, desc[UR8][R4.64+0x3c] ;  /* 0x00003c0804067981 */ /* 0x000f68000c1e1900 */
[----:B------:R-:W5:Y:S04]  /*0b40*/  LDG.E R7, desc[UR8][R4.64+0x40] ;  /* 0x0000400804077981 */ /* 0x000f68000c1e1900 */
[----:B------:R-:W5:Y:S01]  /*0b50*/  LDG.E R73, desc[UR8][R4.64+0x48] ;  /* 0x0000480804497981 */ /* 0x000f62000c1e1900 */
[----:B--2---:R-:W-:-:S04]  /*0b60*/  FFMA R70, R35, R70, R76 ;  /* 0x0000004623467223 */ /* 0x004fc8000000004c */
[----:B---3--:R-:W-:Y:S02]  /*0b70*/  FFMA R72, R21, R72, R70 ;  /* 0x0000004815487223 */ /* 0x008fe40000000046 */
[----:B------:R-:W2:Y:S02]  /*0b80*/  LDG.E R70, desc[UR8][R4.64+0x44] ;  /* 0x0000440804467981 */ /* 0x000ea4000c1e1900 */
[----:B----4-:R-:W-:-:S04]  /*0b90*/  FFMA R72, R37, R74, R72 ;  /* 0x0000004a25487223 */ /* 0x010fc80000000048 */
[----:B-----5:R-:W-:-:S04]  /*0ba0*/  FFMA R68, R39, R68, R72 ;  /* 0x0000004427447223 */ /* 0x020fc80000000048 */
[----:B------:R-:W-:Y:S02]  /*0bb0*/  FFMA R6, R41, R6, R68 ;  /* 0x0000000629067223 */ /* 0x000fe40000000044 */
[----:B------:R-:W3:Y:S02]  /*0bc0*/  LDG.E R68, desc[UR8][R4.64+0x58] ;  /* 0x0000580804447981 */ /* 0x000ee4000c1e1900 */
[----:B------:R-:W-:Y:S01]  /*0bd0*/  FFMA R7, R12, R7, R6 ;  /* 0x000000070c077223 */ /* 0x000fe20000000006 */
[----:B------:R-:W-:-:S04]  /*0be0*/  FMUL R6, R10, R12 ;  /* 0x0000000c0a067220 */ /* 0x000fc80000400000 */
[----:B--2---:R-:W-:Y:S02]  /*0bf0*/  FFMA R6, R70, R6, R7 ;  /* 0x0000000646067223 */ /* 0x004fe40000000007 */
[----:B------:R-:W2:Y:S02]  /*0c00*/  LDG.E R7, desc[UR8][R4.64+0x54] ;  /* 0x0000540804077981 */ /* 0x000ea4000c1e1900 */
[----:B------:R-:W-:Y:S02]  /*0c10*/  FFMA R73, R22, R73, R6 ;  /* 0x0000004916497223 */ /* 0x000fe40000000006 */
[----:B------:R-:W4:Y:S02]  /*0c20*/  LDG.E R6, desc[UR8][R4.64+0x5c] ;  /* 0x00005c0804067981 */ /* 0x000f24000c1e1900 */
[----:B------:R-:W-:Y:S02]  /*0c30*/  FFMA R75, R34, R75, R73 ;  /* 0x0000004b224b7223 */ /* 0x000fe40000000049 */
[----:B------:R-:W5:Y:S02]  /*0c40*/  LDG.E R73, desc[UR8][R4.64+0x60] ;  /* 0x0000600804497981 */ /* 0x000f64000c1e1900 */
[----:B------:R-:W-:-:S02]  /*0c50*/  FFMA R77, R18, R77, R75 ;  /* 0x0000004d124d7223 */ /* 0x000fc4000000004b */
[----:B------:R-:W5:Y:S02]  /*0c60*/  LDG.E R75, desc[UR8][R4.64+0x64] ;  /* 0x00006408044b7981 */ /* 0x000f64000c1e1900 */
[----:B--2---:R-:W-:Y:S02]  /*0c70*/  FFMA R7, R24, R7, R77 ;  /* 0x0000000718077223 */ /* 0x004fe4000000004d */
[----:B------:R-:W2:Y:S02]  /*0c80*/  LDG.E R77, desc[UR8][R4.64+0x70] ;  /* 0x00007008044d7981 */ /* 0x000ea4000c1e1900 */
[----:B---3--:R-:W-:Y:S02]  /*0c90*/  FFMA R70, R36, R68, R7 ;  /* 0x0000004424467223 */ /* 0x008fe40000000007 */
[----:B------:R-:W3:Y:S04]  /*0ca0*/  LDG.E R7, desc[UR8][R4.64+0x68] ;  /* 0x0000680804077981 */ /* 0x000ee8000c1e1900 */
[----:B------:R-:W2:Y:S01]  /*0cb0*/  LDG.E R68, desc[UR8][R4.64+0x6c] ;  /* 0x00006c0804447981 */ /* 0x000ea2000c1e1900 */
[----:B----4-:R-:W-:-:S04]  /*0cc0*/  FFMA R6, R55, R6, R70 ;  /* 0x0000000637067223 */ /* 0x010fc80000000046 */
[----:B-----5:R-:W-:Y:S02]  /*0cd0*/  FFMA R73, R26, R73, R6 ;  /* 0x000000491a497223 */ /* 0x020fe40000000006 */
[----:B------:R-:W4:Y:S02]  /*0ce0*/  LDG.E R6, desc[UR8][R4.64+0x74] ;  /* 0x0000740804067981 */ /* 0x000f24000c1e1900 */
[----:B------:R-:W-:Y:S02]  /*0cf0*/  FFMA R75, R38, R75, R73 ;  /* 0x0000004b264b7223 */ /* 0x000fe40000000049 */
[----:B------:R-:W5:Y:S02]  /*0d00*/  LDG.E R73, desc[UR8][R4.64+0x78] ;  /* 0x0000780804497981 */ /* 0x000f64000c1e1900 */
[----:B---3--:R-:W-:Y:S02]  /*0d10*/  FFMA R7, R40, R7, R75 ;  /* 0x0000000728077223 */ /* 0x008fe4000000004b */
[----:B------:R-:W3:Y:S02]  /*0d20*/  LDG.E R75, desc[UR8][R4.64+0x80] ;  /* 0x00008008044b7981 */ /* 0x000ee4000c1e1900 */
[----:B--2---:R-:W-:-:S02]  /*0d30*/  FFMA R7, R56, R68, R7 ;  /* 0x0000004438077223 */ /* 0x004fc40000000007 */
[----:B------:R-:W2:Y:S02]  /*0d40*/  LDG.E R68, desc[UR8][R4.64+0x7c] ;  /* 0x00007c0804447981 */ /* 0x000ea4000c1e1900 */
[----:B------:R-:W-:Y:S02]  /*0d50*/  FFMA R70, R42, R77, R7 ;  /* 0x0000004d2a467223 */ /* 0x000fe40000000007 */
[----:B------:R-:W3:Y:S02]  /*0d60*/  LDG.E R7, desc[UR8][R4.64+0x84] ;  /* 0x0000840804077981 */ /* 0x000ee4000c1e1900 */
[----:B----4-:R-:W-:Y:S02]  /*0d70*/  FFMA R77, R57, R6, R70 ;  /* 0x00000006394d7223 */ /* 0x010fe40000000046 */
[----:B------:R-:W4:Y:S02]  /*0d80*/  LDG.E R6, desc[UR8][R4.64+0x88] ;  /* 0x0000880804067981 */ /* 0x000f24000c1e1900 */
[----:B-----5:R-:W-:-:S02]  /*0d90*/  FFMA R72, R58, R73, R77 ;  /* 0x000000493a487223 */ /* 0x020fc4000000004d */
[----:B------:R-:W5:Y:S04]  /*0da0*/  LDG.E R70, desc[UR8][R4.64+0x8c] ;  /* 0x00008c0804467981 */ /* 0x000f68000c1e1900 */
[----:B------:R-:W5:Y:S01]  /*0db0*/  LDG.E R77, desc[UR8][R4.64+0xa0] ;  /* 0x0000a008044d7981 */ /* 0x000f62000c1e1900 */
[----:B--2---:R-:W-:-:S03]  /*0dc0*/  FFMA R73, R59, R68, R72 ;  /* 0x000000443b497223 */ /* 0x004fc60000000048 */
[----:B------:R-:W2:Y:S01]  /*0dd0*/  LDG.E R68, desc[UR8][R4.64+0x94] ;  /* 0x0000940804447981 */ /* 0x000ea2000c1e1900 */
[----:B---3--:R-:W-:-:S03]  /*0de0*/  FFMA R75, R16, R75, R73 ;  /* 0x0000004b104b7223 */ /* 0x008fc60000000049 */
[----:B------:R-:W3:Y:S01]  /*0df0*/  LDG.E R73, desc[UR8][R4.64+0x90] ;  /* 0x0000900804497981 */ /* 0x000ee2000c1e1900 */
[----:B------:R-:W-:-:S03]  /*0e00*/  FFMA R72, R28, R7, R75 ;  /* 0x000000071c487223 */ /* 0x000fc6000000004b */
[----:B------:R-:W2:Y:S01]  /*0e10*/  LDG.E R7, desc[UR8][R4.64+0x98] ;  /* 0x0000980804077981 */ /* 0x000ea2000c1e1900 */
[----:B----4-:R-:W-:-:S03]  /*0e20*/  FFMA R6, R29, R6, R72 ;  /* 0x000000061d067223 */ /* 0x010fc60000000048 */
[----:B------:R-:W4:Y:S01]  /*0e30*/  LDG.E R75, desc[UR8][R4.64+0x9c] ;  /* 0x00009c08044b7981 */ /* 0x000f22000c1e1900 */
[----:B-----5:R-:W-:-:S03]  /*0e40*/  FFMA R6, R43, R70, R6 ;  /* 0x000000462b067223 */ /* 0x020fc60000000006 */
[----:B------:R-:W5:Y:S04]  /*0e50*/  LDG.E R70, desc[UR8][R4.64+0xb0] ;  /* 0x0000b00804467981 */ /* 0x000f68000c1e1900 */
[----:B------:R-:W5:Y:S01]  /*0e60*/  LDG.E R72, desc[UR8][R4.64+0xb4] ;  /* 0x0000b40804487981 */ /* 0x000f62000c1e1900 */
[----:B---3--:R-:W-:-:S04]  /*0e70*/  FFMA R6, R30, R73, R6 ;  /* 0x000000491e067223 */ /* 0x008fc80000000006 */
[----:B--2---:R-:W-:Y:S02]  /*0e80*/  FFMA R73, R31, R68, R6 ;  /* 0x000000441f497223 */ /* 0x004fe40000000006 */
[----:B------:R-:W2:Y:S02]  /*0e90*/  LDG.E R6, desc[UR8][R4.64+0xa4] ;  /* 0x0000a40804067981 */ /* 0x000ea4000c1e1900 */
[----:B------:R-:W-:Y:S02]  /*0ea0*/  FFMA R73, R44, R7, R73 ;  /* 0x000000072c497223 */ /* 0x000fe40000000049 */
[----:B------:R-:W3:Y:S04]  /*0eb0*/  LDG.E R7, desc[UR8][R4.64+0xa8] ;  /* 0x0000a80804077981 */ /* 0x000ee8000c1e1900 */
[----:B------:R-:W5:Y:S01]  /*0ec0*/  LDG.E R68, desc[UR8][R4.64+0xac] ;  /* 0x0000ac0804447981 */ /* 0x000f62000c1e1900 */
[----:B----4-:R-:W-:-:S03]  /*0ed0*/  FFMA R73, R60, R75, R73 ;  /* 0x0000004b3c497223 */ /* 0x010fc60000000049 */
[----:B------:R-:W4:Y:S01]  /*0ee0*/  LDG.E R75, desc[UR8][R4.64+0xf0] ;  /* 0x0000f008044b7981 */ /* 0x000f22000c1e1900 */
[----:B------:R-:W-:Y:S01]  /*0ef0*/  FFMA R74, R32, R77, R73 ;  /* 0x0000004d204a7223 */ /* 0x000fe20000000049 */
[----:B------:R-:W-:Y:S02]  /*0f00*/  FMUL R73, R16, R27 ;  /* 0x0000001b10497220 */ /* 0x000fe40000400000 */
[----:B------:R-:W4:Y:S01]  /*0f10*/  LDG.E R77, desc[UR8][R4.64+0xfc] ;  /* 0x0000fc08044d7981 */ /* 0x000f22000c1e1900 */
[----:B--2---:R-:W-:-:S03]  /*0f20*/  FFMA R6, R45, R6, R74 ;  /* 0x000000062d067223 */ /* 0x004fc6000000004a */
[----:B------:R-:W2:Y:S01]  /*0f30*/  LDG.E R74, desc[UR8][R2.64] ;  /* 0x00000008024a7981 */ /* 0x000ea2000c1e1900 */
[----:B---3--:R-:W-:-:S03]  /*0f40*/  FFMA R6, R7, R73, R6 ;  /* 0x0000004907067223 */ /* 0x008fc60000000006 */
[----:B------:R-:W3:Y:S01]  /*0f50*/  LDG.E R73, desc[UR8][R4.64+0xc0] ;  /* 0x0000c00804497981 */ /* 0x000ee2000c1e1900 */
[----:B-----5:R-:W-:Y:S01]  /*0f60*/  FFMA R7, R61, R68, R6 ;  /* 0x000000443d077223 */ /* 0x020fe20000000006 */
[----:B------:R-:W-:Y:S02]  /*0f70*/  FMUL R6, R21, R16 ;  /* 0x0000001015067220 */ /* 0x000fe40000400000 */
[----:B------:R-:W5:Y:S02]  /*0f80*/  LDG.E R68, desc[UR8][R4.64+0xb8] ;  /* 0x0000b80804447981 */ /* 0x000f64000c1e1900 */
[----:B------:R-:W-:Y:S01]  /*0f90*/  FFMA R7, R70, R6, R7 ;  /* 0x0000000646077223 */ /* 0x000fe20000000007 */
[----:B------:R-:W-:-:S04]  /*0fa0*/  FMUL R6, R16, R37 ;  /* 0x0000002510067220 */ /* 0x000fc80000400000 */
[----:B------:R-:W-:Y:S02]  /*0fb0*/  FFMA R7, R72, R6, R7 ;  /* 0x0000000648077223 */ /* 0x000fe40000000007 */
[----:B------:R-:W4:Y:S04]  /*0fc0*/  LDG.E R72, desc[UR8][R4.64+0xbc] ;  /* 0x0000bc0804487981 */ /* 0x000f28000c1e1900 */
[----:B------:R-:W2:Y:S01]  /*0fd0*/  LDG.E R6, desc[UR8][R4.64+0xc4] ;  /* 0x0000c40804067981 */ /* 0x000ea2000c1e1900 */
[----:B------:R-:W-:-:S04]  /*0fe0*/  FMUL R70, R16, R39 ;  /* 0x0000002710467220 */ /* 0x000fc80000400000 */
[----:B-----5:R-:W-:Y:S01]  /*0ff0*/  FFMA R7, R68, R70, R7 ;  /* 0x0000004644077223 */ /* 0x020fe20000000007 */
[----:B------:R-:W-:Y:S01]  /*1000*/  FMUL R68, R16, R41 ;  /* 0x0000002910447220 */ /* 0x000fe20000400000 */
[----:B------:R-:W5:Y:S03]  /*1010*/  LDG.E R70, desc[UR8][R4.64+0xd0] ;  /* 0x0000d00804467981 */ /* 0x000f66000c1e1900 */
[----:B----4-:R-:W-:Y:S01]  /*1020*/  FFMA R7, R72, R68, R7 ;  /* 0x0000004448077223 */ /* 0x010fe20000000007 */
[----:B------:R-:W-:Y:S01]  /*1030*/  FMUL R68, R10, R20 ;  /* 0x000000140a447220 */ /* 0x000fe20000400000 */
[----:B------:R-:W4:Y:S02]  /*1040*/  LDG.E R72, desc[UR8][R4.64+0xd4] ;  /* 0x0000d40804487981 */ /* 0x000f24000c1e1900 */
[----:B---3--:R-:W-:Y:S02]  /*1050*/  FFMA R7, R20, R73, R7 ;  /* 0x0000004914077223 */ /* 0x008fe40000000007 */
[----:B------:R-:W3:Y:S02]  /*1060*/  LDG.E R73, desc[UR8][R4.64+0xe8] ;  /* 0x0000e80804497981 */ /* 0x000ee4000c1e1900 */
[----:B--2---:R-:W-:-:S02]  /*1070*/  FFMA R7, R6, R68, R7 ;  /* 0x0000004406077223 */ /* 0x004fc40000000007 */
[----:B------:R-:W2:Y:S04]  /*1080*/  LDG.E R6, desc[UR8][R4.64+0xc8] ;  /* 0x0000c80804067981 */ /* 0x000ea8000c1e1900 */
[----:B------:R-:W5:Y:S01]  /*1090*/  LDG.E R68, desc[UR8][R4.64+0xcc] ;  /* 0x0000cc0804447981 */ /* 0x000f62000c1e1900 */
[----:B--2---:R-:W-:-:S04]  /*10a0*/  FFMA R6, R46, R6, R7 ;  /* 0x000000062e067223 */ /* 0x004fc80000000007 */
[----:B-----5:R-:W-:Y:S02]  /*10b0*/  FFMA R7, R47, R68, R6 ;  /* 0x000000442f077223 */ /* 0x020fe40000000006 */
[----:B------:R-:W2:Y:S02]  /*10c0*/  LDG.E R6, desc[UR8][R4.64+0xd8] ;  /* 0x0000d80804067981 */ /* 0x000ea4000c1e1900 */
[----:B------:R-:W-:Y:S02]  /*10d0*/  FFMA R70, R48, R70, R7 ;  /* 0x0000004630467223 */ /* 0x000fe40000000007 */
[----:B------:R-:W5:Y:S02]  /*10e0*/  LDG.E R68, desc[UR8][R4.64+0xdc] ;  /* 0x0000dc0804447981 */ /* 0x000f64000c1e1900 */
[----:B----4-:R-:W-:Y:S02]  /*10f0*/  FFMA R7, R49, R72, R70 ;  /* 0x0000004831077223 */ /* 0x010fe40000000046 */
[----:B------:R-:W4:Y:S04]  /*1100*/  LDG.E R70, desc[UR8][R4.64+0xe0] ;  /* 0x0000e00804467981 */ /* 0x000f28000c1e1900 */
[----:B------:R-:W3:Y:S01]  /*1110*/  LDG.E R72, desc[UR8][R4.64+0xe4] ;  /* 0x0000e40804487981 */ /* 0x000ee2000c1e1900 */
[----:B--2---:R-:W-:-:S04]  /*1120*/  FFMA R7, R50, R6, R7 ;  /* 0x0000000632077223 */ /* 0x004fc80000000007 */
[----:B-----5:R-:W-:-:S04]  /*1130*/  FFMA R68, R62, R68, R7 ;  /* 0x000000443e447223 */ /* 0x020fc80000000007 */
[----:B----4-:R-:W-:Y:S02]  /*1140*/  FFMA R7, R51, R70, R68 ;  /* 0x0000004633077223 */ /* 0x010fe40000000044 */
[----:B------:R-:W2:Y:S02]  /*1150*/  LDG.E R70, desc[UR8][R4.64+0xf8] ;  /* 0x0000f80804467981 */ /* 0x000ea4000c1e1900 */
[----:B---3--:R-:W-:Y:S02]  /*1160*/  FFMA R68, R52, R72, R7 ;  /* 0x0000004834447223 */ /* 0x008fe40000000007 */
[----:B------:R-:W0:Y:S01]  /*1170*/  LDC.64 R6, c[0x0][0x380] ;  /* 0x0000e000ff067b82 */ /* 0x000e220000000a00 */
[----:B------:R-:W3:Y:S01]  /*1180*/  LDG.E R72, desc[UR8][R4.64+0xec] ;  /* 0x0000ec0804487981 */ /* 0x000ee2000c1e1900 */
[----:B------:R-:W-:-:S03]  /*1190*/  FFMA R68, R53, R73, R68 ;  /* 0x0000004935447223 */ /* 0x000fc60000000044 */
[----:B------:R-:W4:Y:S01]  /*11a0*/  LDG.E R73, desc[UR8][R4.64+0xf4] ;  /* 0x0000f40804497981 */ /* 0x000f22000c1e1900 */
[----:B0-----:R-:W-:-:S06]  /*11b0*/  IMAD.WIDE R6, R71, 0x4, R6 ;  /* 0x0000000447067825 */ /* 0x001fcc00078e0206 */
[----:B------:R-:W5:Y:S01]  /*11c0*/  LDG.E R6, desc[UR8][R6.64] ;  /* 0x0000000806067981 */ /* 0x000f62000c1e1900 */
[----:B---3--:R-:W-:-:S04]  /*11d0*/  FFMA R68, R63, R72, R68 ;  /* 0x000000483f447223 */ /* 0x008fc80000000044 */
[----:B------:R-:W-:-:S04]  /*11e0*/  FFMA R75, R54, R75, R68 ;  /* 0x0000004b364b7223 */ /* 0x000fc80000000044 */
[----:B----4-:R-:W-:-:S04]  /*11f0*/  FFMA R68, R64, R73, R75 ;  /* 0x0000004940447223 */ /* 0x010fc8000000004b */
[----:B--2---:R-:W-:-:S04]  /*1200*/  FFMA R73, R65, R70, R68 ;  /* 0x0000004641497223 */ /* 0x004fc80000000044 */
[----:B------:R-:W-:-:S04]  /*1210*/  FFMA R73, R66, R77, R73 ;  /* 0x0000004d42497223 */ /* 0x000fc80000000049 */
[----:B-----5:R-:W-:-:S05]  /*1220*/  FFMA R73, R73, R6, R74 ;  /* 0x0000000649497223 */ /* 0x020fca000000004a */
[----:B------:R0:W-:Y:S02]  /*1230*/  STG.E desc[UR8][R2.64], R73 ;  /* 0x0000004902007986 */ /* 0x0001e4000c101908 */
.L_x_7:
[----:B------:R-:W-:Y:S05]  /*1240*/  BSYNC.RECONVERGENT B0 ;  /* 0x0000000000007941 */ /* 0x000fea0003800200 */
.L_x_6:
        /* <DEDUP_REMOVED lines=8> */
.L_x_11:
        /* <DEDUP_REMOVED lines=11> */
.L_x_75:


//--------------------- .text._Z30adjointAffineCubicWarp2DKernelPKfS0_S0_PfiiS0_ --------------------------
	.section	.text._Z30adjointAffineCubicWarp2DKernelPKfS0_S0_PfiiS0_,"ax",@progbits
	.align	128
        .global         _Z30adjointAffineCubicWarp2DKernelPKfS0_S0_PfiiS0_
        .type           _Z30adjointAffineCubicWarp2DKernelPKfS0_S0_PfiiS0_,@function
        .size           _Z30adjointAffineCubicWarp2DKernelPKfS0_S0_PfiiS0_,(.L_x_76 - _Z30adjointAffineCubicWarp2DKernelPKfS0_S0_PfiiS0_)
        .other          _Z30adjointAffineCubicWarp2DKernelPKfS0_S0_PfiiS0_,@"STO_CUDA_ENTRY STV_DEFAULT"
_Z30adjointAffineCubicWarp2DKernelPKfS0_S0_PfiiS0_:
.text._Z30adjointAffineCubicWarp2DKernelPKfS0_S0_PfiiS0_:
[----:B------:R-:W-:Y:S01]  /*0000*/  LDC R1, c[0x0][0x37c] ;  /* 0x0000df00ff017b82 */ /* 0x000fe20000000800 */
[----:B------:R-:W0:Y:S07]  /*0010*/  S2R R3, SR_TID.Y ;  /* 0x0000000000037919 */ /* 0x000e2e0000002200 */
[----:B------:R-:W1:Y:S01]  /*0020*/  LDC R7, c[0x0][0x360] ;  /* 0x0000d800ff077b82 */ /* 0x000e620000000800 */
[----:B------:R-:W2:Y:S01]  /*0030*/  LDCU.64 UR8, c[0x0][0x3a0] ;  /* 0x00007400ff0877ac */ /* 0x000ea20008000a00 */
[----:B------:R-:W1:Y:S06]  /*0040*/  S2R R0, SR_TID.X ;  /* 0x0000000000007919 */ /* 0x000e6c0000002100 */
[----:B------:R-:W0:Y:S08]  /*0050*/  S2UR UR5, SR_CTAID.Y ;  /* 0x00000000000579c3 */ /* 0x000e300000002600 */
[----:B------:R-:W0:Y:S08]  /*0060*/  LDC R6, c[0x0][0x364] ;  /* 0x0000d900ff067b82 */ /* 0x000e300000000800 */
[----:B------:R-:W1:Y:S01]  /*0070*/  S2UR UR4, SR_CTAID.X ;  /* 0x00000000000479c3 */ /* 0x000e620000002500 */
[----:B0-----:R-:W-:-:S05]  /*0080*/  IMAD R6, R6, UR5, R3 ;  /* 0x0000000506067c24 */ /* 0x001fca000f8e0203 */
[----:B--2---:R-:W-:Y:S01]  /*0090*/  ISETP.GE.AND P0, PT, R6, UR9, PT ;  /* 0x0000000906007c0c */ /* 0x004fe2000bf06270 */
[----:B-1----:R-:W-:-:S05]  /*00a0*/  IMAD R7, R7, UR4, R0 ;  /* 0x0000000407077c24 */ /* 0x002fca000f8e0200 */
[----:B------:R-:W-:-:S13]  /*00b0*/  ISETP.GE.OR P0, PT, R7, UR8, P0 ;  /* 0x0000000807007c0c */ /* 0x000fda0008706670 */
[----:B------:R-:W-:Y:S05]  /*00c0*/  @P0 EXIT ;  /* 0x000000000000094d */ /* 0x000fea0003800000 */
[----:B------:R-:W0:Y:S01]  /*00d0*/  LDC.64 R2, c[0x0][0x388] ;  /* 0x0000e200ff027b82 */ /* 0x000e220000000a00 */
[----:B------:R-:W0:Y:S07]  /*00e0*/  LDCU.64 UR6, c[0x0][0x358] ;  /* 0x00006b00ff0677ac */ /* 0x000e2e0008000a00 */
[----:B------:R-:W1:Y:S01]  /*00f0*/  LDC.64 R4, c[0x0][0x390] ;  /* 0x0000e400ff047b82 */ /* 0x000e620000000a00 */
[----:B------:R-:W-:Y:S01]  /*0100*/  I2FP.F32.U32 R11, R6 ;  /* 0x00000006000b7245 */ /* 0x000fe20000201000 */
[----:B------:R-:W2:Y:S01]  /*0110*/  LDCU.64 UR10, c[0x0][0x3a0] ;  /* 0x00007400ff0a77ac */ /* 0x000ea20008000a00 */
[----:B0-----:R-:W3:Y:S04]  /*0120*/  LDG.E R8, desc[UR6][R2.64+0x4] ;  /* 0x0000040602087981 */ /* 0x001ee8000c1e1900 */
[----:B------:R-:W4:Y:S04]  /*0130*/  LDG.E R12, desc[UR6][R2.64+0xc] ;  /* 0x00000c06020c7981 */ /* 0x000f28000c1e1900 */
[----:B------:R-:W5:Y:S04]  /*0140*/  LDG.E R0, desc[UR6][R2.64] ;  /* 0x0000000602007981 */ /* 0x000f68000c1e1900 */
[----:B------:R0:W2:Y:S04]  /*0150*/  LDG.E R10, desc[UR6][R2.64+0x8] ;  /* 0x00000806020a7981 */ /* 0x0000a8000c1e1900 */
[----:B-1----:R-:W2:Y:S04]  /*0160*/  LDG.E R15, desc[UR6][R4.64] ;  /* 0x00000006040f7981 */ /* 0x002ea8000c1e1900 */
[----:B------:R1:W2:Y:S01]  /*0170*/  LDG.E R17, desc[UR6][R4.64+0x4] ;  /* 0x0000040604117981 */ /* 0x0002a2000c1e1900 */
[----:B------:R-:W-:Y:S01]  /*0180*/  I2FP.F32.S32 R9, R7 ;  /* 0x0000000700097245 */ /* 0x000fe20000201400 */
[----:B0-----:R-:W0:Y:S08]  /*0190*/  LDC.64 R2, c[0x0][0x398] ;  /* 0x0000e600ff027b82 */ /* 0x001e300000000a00 */
[----:B-1----:R-:W1:Y:S01]  /*01a0*/  LDC.64 R4, c[0x0][0x3a8] ;  /* 0x0000ea00ff047b82 */ /* 0x002e620000000a00 */
[----:B------:R-:W-:-:S02]  /*01b0*/  IMAD R7, R7, UR9, R6 ;  /* 0x0000000907077c24 */ /* 0x000fc4000f8e0206 */
[----:B------:R-:W-:Y:S01]  /*01c0*/  HFMA2 R18, -RZ, RZ, 0, 0 ;  /* 0x00000000ff127431 */ /* 0x000fe200000001ff */
[----:B------:R-:W-:Y:S01]  /*01d0*/  UMOV UR4, URZ ;  /* 0x000000ff00047c82 */ /* 0x000fe20008000000 */
[----:B---3--:R-:W-:Y:S01]  /*01e0*/  FMUL R13, R8, R11 ;  /* 0x0000000b080d7220 */ /* 0x008fe20000400000 */
[----:B----4-:R-:W-:-:S03]  /*01f0*/  FMUL R12, R11, R12 ;  /* 0x0000000c0b0c7220 */ /* 0x010fc60000400000 */
[----:B-----5:R-:W-:Y:S01]  /*0200*/  FFMA R0, R0, R9, R13 ;  /* 0x0000000900007223 */ /* 0x020fe2000000000d */
[----:B--2---:R-:W-:Y:S02]  /*0210*/  FFMA R10, R9, R10, R12 ;  /* 0x0000000a090a7223 */ /* 0x004fe4000000000c */
[----:B------:R-:W2:Y:S01]  /*0220*/  LDC.64 R8, c[0x0][0x380] ;  /* 0x0000e000ff087b82 */ /* 0x000ea20000000a00 */
[----:B------:R-:W-:Y:S01]  /*0230*/  FADD R15, R0, R15 ;  /* 0x0000000f000f7221 */ /* 0x000fe20000000000 */
[----:B------:R-:W-:-:S03]  /*0240*/  FADD R17, R10, R17 ;  /* 0x000000110a117221 */ /* 0x000fc60000000000 */
[----:B------:R-:W3:Y:S08]  /*0250*/  F2I.FLOOR.NTZ R0, R15 ;  /* 0x0000000f00007305 */ /* 0x000ef00000207100 */
[----:B------:R-:W4:Y:S01]  /*0260*/  F2I.FLOOR.NTZ R10, R17 ;  /* 0x00000011000a7305 */ /* 0x000f220000207100 */
[----:B---3--:R-:W-:Y:S02]  /*0270*/  I2FP.F32.S32 R12, R0 ;  /* 0x00000000000c7245 */ /* 0x008fe40000201400 */
[----:B----4-:R-:W-:-:S03]  /*0280*/  I2FP.F32.S32 R14, R10 ;  /* 0x0000000a000e7245 */ /* 0x010fc60000201400 */
[----:B------:R-:W-:Y:S02]  /*0290*/  FADD R11, R15, -R12 ;  /* 0x8000000c0f0b7221 */ /* 0x000fe40000000000 */
[----:B------:R-:W-:Y:S01]  /*02a0*/  FADD R12, R17, -R14 ;  /* 0x8000000e110c7221 */ /* 0x000fe20000000000 */
[----:B------:R-:W-:Y:S01]  /*02b0*/  ISETP.GT.AND P0, PT, R10, UR9, PT ;  /* 0x000000090a007c0c */ /* 0x000fe2000bf04270 */
[----:B------:R-:W-:Y:S02]  /*02c0*/  FMUL R13, R11, R11 ;  /* 0x0000000b0b0d7220 */ /* 0x000fe40000400000 */
[----:B------:R-:W-:Y:S01]  /*02d0*/  FMUL R14, R12, R12 ;  /* 0x0000000c0c0e7220 */ /* 0x000fe20000400000 */
[----:B------:R-:W-:Y:S01]  /*02e0*/  ISETP.GT.AND P0, PT, R10, RZ, !P0 ;  /* 0x000000ff0a00720c */ /* 0x000fe20004704270 */
[----:B--2---:R-:W-:-:S04]  /*02f0*/  IMAD.WIDE R6, R7, 0x4, R8 ;  /* 0x0000000407067825 */ /* 0x004fc800078e0208 */
[----:B------:R-:W-:Y:S01]  /*0300*/  FMUL R15, R11, R13 ;  /* 0x0000000d0b0f7220 */ /* 0x000fe20000400000 */
[----:B01----:R-:W-:-:S07]  /*0310*/  FMUL R16, R12, R14 ;  /* 0x0000000e0c107220 */ /* 0x003fce0000400000 */
.L_x_20:
[----:B0123--:R-:W-:Y:S01]  /*0320*/  IADD3 R8, PT, PT, R0, UR4, RZ ;  /* 0x0000000400087c10 */ /* 0x00ffe2000fffe0ff */
[----:B------:R-:W-:Y:S01]  /*0330*/  UIADD3 UR4, UPT, UPT, UR4, 0x1, URZ ;  /* 0x0000000104047890 */ /* 0x000fe2000fffe0ff */
[----:B------:R-:W-:Y:S01]  /*0340*/  IADD3 R17, PT, PT, R10, 0x2, RZ ;  /* 0x000000020a117810 */ /* 0x000fe20007ffe0ff */
[----:B------:R-:W-:Y:S01]  /*0350*/  BSSY.RECONVERGENT B0, `(.L_x_12) ;  /* 0x0000043000007945 */ /* 0x000fe20003800200 */
[----:B------:R-:W-:Y:S01]  /*0360*/  ISETP.GT.AND P1, PT, R8, UR10, PT ;  /* 0x0000000a08007c0c */ /* 0x000fe2000bf24270 */
[----:B------:R-:W-:Y:S01]  /*0370*/  UISETP.NE.AND UP0, UPT, UR4, 0x4, UPT ;  /* 0x000000040400788c */ /* 0x000fe2000bf05270 */
[----:B------:R-:W-:Y:S02]  /*0380*/  IADD3 R9, PT, PT, R10, 0x1, RZ ;  /* 0x000000010a097810 */ /* 0x000fe40007ffe0ff */
[----:B------:R-:W-:Y:S02]  /*0390*/  ISETP.GT.AND P1, PT, R8, RZ, !P1 ;  /* 0x000000ff0800720c */ /* 0x000fe40004f24270 */
[----:B------:R-:W-:-:S02]  /*03a0*/  IADD3 R19, PT, PT, R10, 0x3, RZ ;  /* 0x000000030a137810 */ /* 0x000fc40007ffe0ff */
[----:B------:R-:W-:Y:S02]  /*03b0*/  PLOP3.LUT P5, PT, P1, P0, PT, 0x80, 0x8 ;  /* 0x000000000008781c */ /* 0x000fe40000fa1070 */
[----:B------:R-:W-:Y:S02]  /*03c0*/  ISETP.GT.AND P2, PT, R17, UR11, PT ;  /* 0x0000000b11007c0c */ /* 0x000fe4000bf44270 */
[----:B------:R-:W-:Y:S02]  /*03d0*/  ISETP.GT.AND P4, PT, R9, UR11, PT ;  /* 0x0000000b09007c0c */ /* 0x000fe4000bf84270 */
[----:B------:R-:W-:Y:S02]  /*03e0*/  ISETP.GT.AND P3, PT, R19, UR11, PT ;  /* 0x0000000b13007c0c */ /* 0x000fe4000bf64270 */
[----:B------:R-:W-:Y:S02]  /*03f0*/  ISETP.GT.AND P2, PT, R17, RZ, !P2 ;  /* 0x000000ff1100720c */ /* 0x000fe40005744270 */
[----:B------:R-:W-:-:S02]  /*0400*/  IADD3 R17, PT, PT, R8, -0x1, RZ ;  /* 0xffffffff08117810 */ /* 0x000fc40007ffe0ff */
[----:B------:R-:W-:Y:S02]  /*0410*/  ISETP.GT.AND P4, PT, R9, RZ, !P4 ;  /* 0x000000ff0900720c */ /* 0x000fe40006784270 */
[----:B------:R-:W-:Y:S01]  /*0420*/  ISETP.GT.AND P3, PT, R19, RZ, !P3 ;  /* 0x000000ff1300720c */ /* 0x000fe20005f64270 */
[----:B------:R-:W-:Y:S01]  /*0430*/  IMAD R17, R17, UR11, R10 ;  /* 0x0000000b11117c24 */ /* 0x000fe2000f8e020a */
[----:B------:R-:W-:Y:S02]  /*0440*/  PLOP3.LUT P4, PT, P1, P4, PT, 0x80, 0x8 ;  /* 0x000000000008781c */ /* 0x000fe40000f89070 */
[----:B------:R-:W-:Y:S02]  /*0450*/  PLOP3.LUT P2, PT, P1, P2, PT, 0x80, 0x8 ;  /* 0x000000000008781c */ /* 0x000fe40000f45070 */
[----:B------:R-:W-:Y:S02]  /*0460*/  PLOP3.LUT P3, PT, P1, P3, PT, 0x80, 0x8 ;  /* 0x000000000008781c */ /* 0x000fe40000f67070 */
[----:B------:R-:W-:Y:S01]  /*0470*/  SHF.L.U32 R19, R18, 0x4, RZ ;  /* 0x0000000412137819 */ /* 0x000fe200000006ff */
[----:B------:R-:W-:Y:S10]  /*0480*/  @!P5 BRA `(.L_x_13) ;  /* 0x0000000000bcd947 */ /* 0x000ff40003800000 */
[----:B------:R-:W-:-:S05]  /*0490*/  IMAD.WIDE R8, R19, 0x4, R4 ;  /* 0x0000000413087825 */ /* 0x000fca00078e0204 */
[----:B------:R-:W2:Y:S04]  /*04a0*/  LDG.E R21, desc[UR6][R8.64] ;  /* 0x0000000608157981 */ /* 0x000ea8000c1e1900 */
[----:B------:R-:W3:Y:S04]  /*04b0*/  LDG.E R25, desc[UR6][R8.64+0x4] ;  /* 0x0000040608197981 */ /* 0x000ee8000c1e1900 */
[----:B------:R-:W4:Y:S04]  /*04c0*/  LDG.E R27, desc[UR6][R8.64+0x8] ;  /* 0x00000806081b7981 */ /* 0x000f28000c1e1900 */
        /* <DEDUP_REMOVED lines=9> */
[----:B-----5:R-:W-:-:S03]  /*0560*/  FFMA R27, R15, R22, R26 ;  /* 0x000000160f1b7223 */ /* 0x020fc6000000001a */
[----:B------:R-:W5:Y:S01]  /*0570*/  LDG.E R22, desc[UR6][R8.64+0x24] ;  /* 0x0000240608167981 */ /* 0x000f62000c1e1900 */
[----:B------:R-:W-:Y:S01]  /*0580*/  FMUL R26, R11, R12 ;  /* 0x0000000c0b1a7220 */ /* 0x000fe20000400000 */
[----:B------:R-:W-:-:S04]  /*0590*/  FFMA R23, R12, R23, R27 ;  /* 0x000000170c177223 */ /* 0x000fc8000000001b */
[----:B------:R-:W-:Y:S01]  /*05a0*/  FFMA R26, R20, R26, R23 ;  /* 0x0000001a141a7223 */ /* 0x000fe20000000017 */
[C---:B------:R-:W-:Y:S01]  /*05b0*/  FMUL R23, R12.reuse, R13 ;  /* 0x0000000d0c177220 */ /* 0x040fe20000400000 */
[----:B------:R-:W5:Y:S03]  /*05c0*/  LDG.E R20, desc[UR6][R8.64+0x28] ;  /* 0x0000280608147981 */ /* 0x000f66000c1e1900 */
[----:B--2---:R-:W-:Y:S01]  /*05d0*/  FFMA R23, R21, R23, R26 ;  /* 0x0000001715177223 */ /* 0x004fe2000000001a */
[----:B------:R-:W-:Y:S01]  /*05e0*/  FMUL R26, R12, R15 ;  /* 0x0000000f0c1a7220 */ /* 0x000fe20000400000 */
[----:B------:R-:W2:Y:S03]  /*05f0*/  LDG.E R21, desc[UR6][R8.64+0x2c] ;  /* 0x00002c0608157981 */ /* 0x000ea6000c1e1900 */
[----:B---3--:R-:W-:-:S02]  /*0600*/  FFMA R27, R24, R26, R23 ;  /* 0x0000001a181b7223 */ /* 0x008fc40000000017 */
[----:B------:R-:W3:Y:S01]  /*0610*/  LDG.E R23, desc[UR6][R8.64+0x30] ;  /* 0x0000300608177981 */ /* 0x000ee2000c1e1900 */
[----:B------:R-:W-:Y:S01]  /*0620*/  FMUL R26, R11, R14 ;  /* 0x0000000e0b1a7220 */ /* 0x000fe20000400000 */
[----:B----4-:R-:W-:Y:S02]  /*0630*/  FFMA R25, R14, R25, R27 ;  /* 0x000000190e197223 */ /* 0x010fe4000000001b */
[----:B------:R-:W4:Y:S02]  /*0640*/  LDG.E R24, desc[UR6][R8.64+0x34] ;  /* 0x0000340608187981 */ /* 0x000f24000c1e1900 */
[----:B-----5:R-:W-:Y:S02]  /*0650*/  FFMA R27, R22, R26, R25 ;  /* 0x0000001a161b7223 */ /* 0x020fe40000000019 */
[----:B------:R-:W5:Y:S04]  /*0660*/  LDG.E R25, desc[UR6][R8.64+0x38] ;  /* 0x0000380608197981 */ /* 0x000f68000c1e1900 */
[----:B------:R0:W5:Y:S04]  /*0670*/  LDG.E R26, desc[UR6][R8.64+0x3c] ;  /* 0x00003c06081a7981 */ /* 0x000168000c1e1900 */
[----:B------:R-:W5:Y:S01]  /*0680*/  LDG.E R22, desc[UR6][R6.64] ;  /* 0x0000000606167981 */ /* 0x000f62000c1e1900 */
[----:B------:R-:W-:-:S04]  /*0690*/  FMUL R28, R13, R14 ;  /* 0x0000000e0d1c7220 */ /* 0x000fc80000400000 */
[----:B------:R-:W-:Y:S01]  /*06a0*/  FFMA R20, R20, R28, R27 ;  /* 0x0000001c14147223 */ /* 0x000fe2000000001b */
[C---:B------:R-:W-:Y:S01]  /*06b0*/  FMUL R27, R15.reuse, R14 ;  /* 0x0000000e0f1b7220 */ /* 0x040fe20000400000 */
[-C--:B0-----:R-:W-:Y:S01]  /*06c0*/  FMUL R8, R15, R16.reuse ;  /* 0x000000100f087220 */ /* 0x081fe20000400000 */
[----:B------:R-:W-:Y:S02]  /*06d0*/  IADD3 R9, PT, PT, R17, -0x1, RZ ;  /* 0xffffffff11097810 */ /* 0x000fe40007ffe0ff */
[----:B--2---:R-:W-:Y:S01]  /*06e0*/  FFMA R21, R21, R27, R20 ;  /* 0x0000001b15157223 */ /* 0x004fe20000000014 */
[----:B------:R-:W-:-:S03]  /*06f0*/  FMUL R20, R11, R16 ;  /* 0x000000100b147220 */ /* 0x000fc60000400000 */
[----:B---3--:R-:W-:-:S04]  /*0700*/  FFMA R21, R16, R23, R21 ;  /* 0x0000001710157223 */ /* 0x008fc80000000015 */
[----:B----4-:R-:W-:Y:S01]  /*0710*/  FFMA R20, R24, R20, R21 ;  /* 0x0000001418147223 */ /* 0x010fe20000000015 */
[----:B------:R-:W-:-:S04]  /*0720*/  FMUL R21, R13, R16 ;  /* 0x000000100d157220 */ /* 0x000fc80000400000 */
[----:B-----5:R-:W-:-:S04]  /*0730*/  FFMA R21, R25, R21, R20 ;  /* 0x0000001519157223 */ /* 0x020fc80000000014 */
[----:B------:R-:W-:Y:S01]  /*0740*/  FFMA R21, R26, R8, R21 ;  /* 0x000000081a157223 */ /* 0x000fe20000000015 */
[----:B------:R-:W-:-:S04]  /*0750*/  IMAD.WIDE R8, R9, 0x4, R2 ;  /* 0x0000000409087825 */ /* 0x000fc800078e0202 */
[----:B------:R-:W-:-:S05]  /*0760*/  FMUL R21, R21, R22 ;  /* 0x0000001615157220 */ /* 0x000fca0000400000 */
[----:B------:R0:W-:Y:S02]  /*0770*/  REDG.E.ADD.F32.FTZ.RN.STRONG.GPU desc[UR6][R8.64], R21 ;  /* 0x00000015080079a6 */ /* 0x0001e4000c12f306 */
.L_x_13:
[----:B------:R-:W-:Y:S05]  /*0780*/  BSYNC.RECONVERGENT B0 ;  /* 0x0000000000007941 */ /* 0x000fea0003800200 */
.L_x_12:
[----:B------:R-:W-:Y:S04]  /*0790*/  BSSY.RECONVERGENT B0, `(.L_x_14) ;  /* 0x0000031000007945 */ /* 0x000fe80003800200 */
[----:B------:R-:W-:Y:S05]  /*07a0*/  @!P4 BRA `(.L_x_15) ;  /* 0x0000000000bcc947 */ /* 0x000fea0003800000 */
[----:B0-----:R-:W-:-:S05]  /*07b0*/  IADD3 R9, PT, PT, R19, 0x10, RZ ;  /* 0x0000001013097810 */ /* 0x001fca0007ffe0ff */
        /* <DEDUP_REMOVED lines=35> */
[----:B0-----:R-:W-:-:S03]  /*09f0*/  FMUL R8, R15, R16 ;  /* 0x000000100f087220 */ /* 0x001fc60000400000 */
        /* <DEDUP_REMOVED lines=10> */
.L_x_15:
[----:B------:R-:W-:Y:S05]  /*0aa0*/  BSYNC.RECONVERGENT B0 ;  /* 0x0000000000007941 */ /* 0x000fea0003800200 */
.L_x_14:
[----:B------:R-:W-:Y:S04]  /*0ab0*/  BSSY.RECONVERGENT B0, `(.L_x_16) ;  /* 0x0000032000007945 */ /* 0x000fe80003800200 */
[----:B------:R-:W-:Y:S05]  /*0ac0*/  @!P2 BRA `(.L_x_17) ;  /* 0x0000000000c0a947 */ /* 0x000fea0003800000 */
[----:B01----:R-:W-:-:S05]  /*0ad0*/  IADD3 R9, PT, PT, R19, 0x20, RZ ;  /* 0x0000002013097810 */ /* 0x003fca0007ffe0ff */
        /* <DEDUP_REMOVED lines=36> */
[----:B------:R-:W-:Y:S02]  /*0d20*/  IADD3 R9, PT, PT, R17, 0x1, RZ ;  /* 0x0000000111097810 */ /* 0x000fe40007ffe0ff */
        /* <DEDUP_REMOVED lines=10> */
.L_x_17:
[----:B------:R-:W-:Y:S05]  /*0dd0*/  BSYNC.RECONVERGENT B0 ;  /* 0x0000000000007941 */ /* 0x000fea0003800200 */
.L_x_16:
[----:B------:R-:W-:Y:S04]  /*0de0*/  BSSY.RECONVERGENT B0, `(.L_x_18) ;  /* 0x0000032000007945 */ /* 0x000fe80003800200 */
[----:B------:R-:W-:Y:S05]  /*0df0*/  @!P3 BRA `(.L_x_19) ;  /* 0x0000000000c0b947 */ /* 0x000fea0003800000 */
[----:B012---:R-:W-:-:S05]  /*0e00*/  IADD3 R9, PT, PT, R19, 0x30, RZ ;  /* 0x0000003013097810 */ /* 0x007fca0007ffe0ff */
[----:B------:R-:W-:-:S05]  /*0e10*/  IMAD.WIDE R8, R9, 0x4, R4 ;  /* 0x0000000409087825 */ /* 0x000fca00078e0204 */
        /* <DEDUP_REMOVED lines=8> */
[----:B------:R-:W-:Y:S01]  /*0ea0*/  FMUL R29, R12, R15 ;  /* 0x0000000f0c1d7220 */ /* 0x000fe20000400000 */
[----:B--2---:R-:W-:-:S02]  /*0eb0*/  FADD R20, RZ, R19 ;  /* 0x00000013ff147221 */ /* 0x004fc40000000000 */
[----:B------:R-:W2:Y:S02]  /*0ec0*/  LDG.E R19, desc[UR6][R8.64+0x20] ;  /* 0x0000200608137981 */ /* 0x000ea4000c1e1900 */
[----:B---3--:R-:W-:-:S04]  /*0ed0*/  FFMA R20, R11, R24, R20 ;  /* 0x000000180b147223 */ /* 0x008fc80000000014 */
[----:B----4-:R-:W-:Y:S02]  /*0ee0*/  FFMA R20, R13, R26, R20 ;  /* 0x0000001a0d147223 */ /* 0x010fe40000000014 */
[----:B------:R-:W3:Y:S02]  /*0ef0*/  LDG.E R26, desc[UR6][R8.64+0x34] ;  /* 0x00003406081a7981 */ /* 0x000ee4000c1e1900 */
[----:B-----5:R-:W-:Y:S02]  /*0f00*/  FFMA R27, R15, R27, R20 ;  /* 0x0000001b0f1b7223 */ /* 0x020fe40000000014 */
[----:B------:R-:W4:Y:S02]  /*0f10*/  LDG.E R20, desc[UR6][R8.64+0x24] ;  /* 0x0000240608147981 */ /* 0x000f24000c1e1900 */
[C---:B------:R-:W-:Y:S01]  /*0f20*/  FFMA R24, R12.reuse, R25, R27 ;  /* 0x000000190c187223 */ /* 0x040fe2000000001b */
[----:B------:R-:W-:Y:S01]  /*0f30*/  FMUL R25, R11, R12 ;  /* 0x0000000c0b197220 */ /* 0x000fe20000400000 */
[----:B------:R-:W5:Y:S03]  /*0f40*/  LDG.E R27, desc[UR6][R8.64+0x3c] ;  /* 0x00003c06081b7981 */ /* 0x000f66000c1e1900 */
[----:B------:R-:W-:Y:S01]  /*0f50*/  FFMA R25, R25, R23, R24 ;  /* 0x0000001719197223 */ /* 0x000fe20000000018 */
[----:B------:R-:W-:Y:S01]  /*0f60*/  FMUL R24, R12, R13 ;  /* 0x0000000d0c187220 */ /* 0x000fe20000400000 */
[----:B------:R-:W3:Y:S03]  /*0f70*/  LDG.E R23, desc[UR6][R8.64+0x28] ;  /* 0x0000280608177981 */ /* 0x000ee6000c1e1900 */
[----:B------:R-:W-:-:S02]  /*0f80*/  FFMA R24, R24, R22, R25 ;  /* 0x0000001618187223 */ /* 0x000fc40000000019 */
[----:B------:R-:W5:Y:S04]  /*0f90*/  LDG.E R22, desc[UR6][R8.64+0x2c] ;  /* 0x00002c0608167981 */ /* 0x000f68000c1e1900 */
[----:B------:R-:W5:Y:S01]  /*0fa0*/  LDG.E R25, desc[UR6][R8.64+0x30] ;  /* 0x0000300608197981 */ /* 0x000f62000c1e1900 */
[----:B------:R-:W-:-:S03]  /*0fb0*/  FFMA R29, R29, R21, R24 ;  /* 0x000000151d1d7223 */ /* 0x000fc60000000018 */
[----:B------:R0:W5:Y:S04]  /*0fc0*/  LDG.E R24, desc[UR6][R8.64+0x38] ;  /* 0x0000380608187981 */ /* 0x000168000c1e1900 */
[----:B------:R-:W5:Y:S01]  /*0fd0*/  LDG.E R21, desc[UR6][R6.64] ;  /* 0x0000000606157981 */ /* 0x000f62000c1e1900 */
[----:B------:R-:W-:Y:S01]  /*0fe0*/  FMUL R28, R11, R14 ;  /* 0x0000000e0b1c7220 */ /* 0x000fe20000400000 */
[----:B0-----:R-:W-:Y:S01]  /*0ff0*/  FMUL R8, R13, R16 ;  /* 0x000000100d087220 */ /* 0x001fe20000400000 */
[----:B------:R-:W-:Y:S01]  /*1000*/  IADD3 R9, PT, PT, R17, 0x2, RZ ;  /* 0x0000000211097810 */ /* 0x000fe20007ffe0ff */
[----:B--2---:R-:W-:-:S04]  /*1010*/  FFMA R19, R14, R19, R29 ;  /* 0x000000130e137223 */ /* 0x004fc8000000001d */
[----:B----4-:R-:W-:Y:S01]  /*1020*/  FFMA R20, R28, R20, R19 ;  /* 0x000000141c147223 */ /* 0x010fe20000000013 */
[----:B------:R-:W-:-:S04]  /*1030*/  FMUL R19, R13, R14 ;  /* 0x0000000e0d137220 */ /* 0x000fc80000400000 */
[----:B---3--:R-:W-:Y:S01]  /*1040*/  FFMA R23, R19, R23, R20 ;  /* 0x0000001713177223 */ /* 0x008fe20000000014 */
[----:B------:R-:W-:-:S04]  /*1050*/  FMUL R20, R15, R14 ;  /* 0x0000000e0f147220 */ /* 0x000fc80000400000 */
[----:B-----5:R-:W-:Y:S01]  /*1060*/  FFMA R23, R20, R22, R23 ;  /* 0x0000001614177223 */ /* 0x020fe20000000017 */
[----:B------:R-:W-:-:S03]  /*1070*/  FMUL R20, R11, R16 ;  /* 0x000000100b147220 */ /* 0x000fc60000400000 */
[----:B------:R-:W-:-:S04]  /*1080*/  FFMA R23, R16, R25, R23 ;  /* 0x0000001910177223 */ /* 0x000fc80000000017 */
[----:B------:R-:W-:Y:S01]  /*1090*/  FFMA R23, R20, R26, R23 ;  /* 0x0000001a14177223 */ /* 0x000fe20000000017 */
[----:B------:R-:W-:-:S03]  /*10a0*/  FMUL R19, R15, R16 ;  /* 0x000000100f137220 */ /* 0x000fc60000400000 */
[----:B------:R-:W-:-:S04]  /*10b0*/  FFMA R24, R8, R24, R23 ;  /* 0x0000001808187223 */ /* 0x000fc80000000017 */
[----:B------:R-:W-:Y:S01]  /*10c0*/  FFMA R24, R19, R27, R24 ;  /* 0x0000001b13187223 */ /* 0x000fe20000000018 */
[----:B------:R-:W-:-:S04]  /*10d0*/  IMAD.WIDE R8, R9, 0x4, R2 ;  /* 0x0000000409087825 */ /* 0x000fc800078e0202 */
[----:B------:R-:W-:-:S05]  /*10e0*/  FMUL R21, R24, R21 ;  /* 0x0000001518157220 */ /* 0x000fca0000400000 */
[----:B------:R3:W-:Y:S02]  /*10f0*/  REDG.E.ADD.F32.FTZ.RN.STRONG.GPU desc[UR6][R8.64], R21 ;  /* 0x00000015080079a6 */ /* 0x0007e4000c12f306 */
.L_x_19:
[----:B------:R-:W-:Y:S05]  /*1100*/  BSYNC.RECONVERGENT B0 ;  /* 0x0000000000007941 */ /* 0x000fea0003800200 */
.L_x_18:
[----:B------:R-:W-:Y:S01]  /*1110*/  IADD3 R18, PT, PT, R18, 0x4, RZ ;  /* 0x0000000412127810 */ /* 0x000fe20007ffe0ff */
[----:B------:R-:W-:Y:S06]  /*1120*/  BRA.U UP0, `(.L_x_20) ;  /* 0xfffffff1007c7547 */ /* 0x000fec000b83ffff */
[----:B------:R-:W-:Y:S05]  /*1130*/  EXIT ;  /* 0x000000000000794d */ /* 0x000fea0003800000 */
.L_x_21:
        /* <DEDUP_REMOVED lines=12> */
.L_x_76:


//--------------------- .text._Z23affineCubicWarp2DKernelPKfS0_S0_PfiiS0_ --------------------------
	.section	.text._Z23affineCubicWarp2DKernelPKfS0_S0_PfiiS0_,"ax",@progbits
	.align	128
        .global         _Z23affineCubicWarp2DKernelPKfS0_S0_PfiiS0_
        .type           _Z23affineCubicWarp2DKernelPKfS0_S0_PfiiS0_,@function
        .size           _Z23affineCubicWarp2DKernelPKfS0_S0_PfiiS0_,(.L_x_77 - _Z23affineCubicWarp2DKernelPKfS0_S0_PfiiS0_)
        .other          _Z23affineCubicWarp2DKernelPKfS0_S0_PfiiS0_,@"STO_CUDA_ENTRY STV_DEFAULT"
_Z23affineCubicWarp2DKernelPKfS0_S0_PfiiS0_:
.text._Z23affineCubicWarp2DKernelPKfS0_S0_PfiiS0_:
        /* <DEDUP_REMOVED lines=50> */
.L_x_30:
[----:B------:R-:W-:Y:S01]  /*0320*/  IADD3 R8, PT, PT, R0, UR4, RZ ;  /* 0x0000000400087c10 */ /* 0x000fe2000fffe0ff */
[----:B------:R-:W-:Y:S01]  /*0330*/  UIADD3 UR4, UPT, UPT, UR4, 0x1, URZ ;  /* 0x0000000104047890 */ /* 0x000fe2000fffe0ff */
[----:B------:R-:W-:Y:S01]  /*0340*/  IADD3 R9, PT, PT, R12, 0x1, RZ ;  /* 0x000000010c097810 */ /* 0x000fe20007ffe0ff */
[----:B------:R-:W-:Y:S01]  /*0350*/  BSSY.RECONVERGENT B0, `(.L_x_22) ;  /* 0x0000044000007945 */ /* 0x000fe20003800200 */
[----:B------:R-:W-:Y:S01]  /*0360*/  ISETP.GT.AND P1, PT, R8, UR10, PT ;  /* 0x0000000a08007c0c */ /* 0x000fe2000bf24270 */
[----:B------:R-:W-:Y:S01]  /*0370*/  UISETP.NE.AND UP0, UPT, UR4, 0x4, UPT ;  /* 0x000000040400788c */ /* 0x000fe2000bf05270 */
[----:B------:R-:W-:Y:S02]  /*0380*/  IADD3 R10, PT, PT, R12, 0x2, RZ ;  /* 0x000000020c0a7810 */ /* 0x000fe40007ffe0ff */
[----:B------:R-:W-:Y:S02]  /*0390*/  ISETP.GT.AND P1, PT, R8, RZ, !P1 ;  /* 0x000000ff0800720c */ /* 0x000fe40004f24270 */
[----:B0-----:R-:W-:-:S02]  /*03a0*/  IADD3 R11, PT, PT, R12, 0x3, RZ ;  /* 0x000000030c0b7810 */ /* 0x001fc40007ffe0ff */
[----:B------:R-:W-:Y:S02]  /*03b0*/  PLOP3.LUT P5, PT, P1, P0, PT, 0x80, 0x8 ;  /* 0x000000000008781c */ /* 0x000fe40000fa1070 */
[----:B------:R-:W-:Y:S02]  /*03c0*/  ISETP.GT.AND P4, PT, R9, UR11, PT ;  /* 0x0000000b09007c0c */ /* 0x000fe4000bf84270 */
[----:B------:R-:W-:Y:S02]  /*03d0*/  ISETP.GT.AND P2, PT, R10, UR11, PT ;  /* 0x0000000b0a007c0c */ /* 0x000fe4000bf44270 */
[----:B------:R-:W-:Y:S02]  /*03e0*/  ISETP.GT.AND P3, PT, R11, UR11, PT ;  /* 0x0000000b0b007c0c */ /* 0x000fe4000bf64270 */
[----:B------:R-:W-:Y:S02]  /*03f0*/  IADD3 R19, PT, PT, R8, -0x1, RZ ;  /* 0xffffffff08137810 */ /* 0x000fe40007ffe0ff */
[----:B------:R-:W-:-:S02]  /*0400*/  ISETP.GT.AND P4, PT, R9, RZ, !P4 ;  /* 0x000000ff0900720c */ /* 0x000fc40006784270 */
[----:B------:R-:W-:Y:S01]  /*0410*/  ISETP.GT.AND P2, PT, R10, RZ, !P2 ;  /* 0x000000ff0a00720c */ /* 0x000fe20005744270 */
[----:B------:R-:W-:Y:S01]  /*0420*/  IMAD R19, R19, UR11, R12 ;  /* 0x0000000b13137c24 */ /* 0x000fe2000f8e020c */
[----:B------:R-:W-:Y:S02]  /*0430*/  ISETP.GT.AND P3, PT, R11, RZ, !P3 ;  /* 0x000000ff0b00720c */ /* 0x000fe40005f64270 */
[----:B------:R-:W-:Y:S02]  /*0440*/  PLOP3.LUT P4, PT, P1, P4, PT, 0x80, 0x8 ;  /* 0x000000000008781c */ /* 0x000fe40000f89070 */
[----:B------:R-:W-:Y:S02]  /*0450*/  PLOP3.LUT P2, PT, P1, P2, PT, 0x80, 0x8 ;  /* 0x000000000008781c */ /* 0x000fe40000f45070 */
[----:B------:R-:W-:Y:S02]  /*0460*/  PLOP3.LUT P3, PT, P1, P3, PT, 0x80, 0x8 ;  /* 0x000000000008781c */ /* 0x000fe40000f67070 */
[----:B------:R-:W-:Y:S01]  /*0470*/  SHF.L.U32 R21, R20, 0x4, RZ ;  /* 0x0000000414157819 */ /* 0x000fe200000006ff */
[----:B-123--:R-:W-:Y:S10]  /*0480*/  @!P5 BRA `(.L_x_23) ;  /* 0x0000000000c0d947 */ /* 0x00eff40003800000 */
[----:B------:R-:W-:Y:S01]  /*0490*/  IMAD.WIDE R8, R21, 0x4, R4 ;  /* 0x0000000415087825 */ /* 0x000fe200078e0204 */
[----:B------:R-:W2:Y:S04]  /*04a0*/  LDG.E R28, desc[UR6][R6.64] ;  /* 0x00000006061c7981 */ /* 0x000ea8000c1e1900 */
[----:B------:R-:W3:Y:S04]  /*04b0*/  LDG.E R22, desc[UR6][R8.64] ;  /* 0x0000000608167981 */ /* 0x000ee8000c1e1900 */
[----:B------:R-:W4:Y:S04]  /*04c0*/  LDG.E R23, desc[UR6][R8.64+0x4] ;  /* 0x0000040608177981 */ /* 0x000f28000c1e1900 */
[----:B------:R-:W5:Y:S04]  /*04d0*/  LDG.E R25, desc[UR6][R8.64+0x8] ;  /* 0x0000080608197981 */ /* 0x000f68000c1e1900 */
[----:B------:R-:W2:Y:S04]  /*04e0*/  LDG.E R24, desc[UR6][R8.64+0xc] ;  /* 0x00000c0608187981 */ /* 0x000ea8000c1e1900 */
[----:B------:R-:W2:Y:S04]  /*04f0*/  LDG.E R11, desc[UR6][R8.64+0x10] ;  /* 0x00001006080b7981 */ /* 0x000ea8000c1e1900 */
[----:B------:R-:W2:Y:S01]  /*0500*/  LDG.E R10, desc[UR6][R8.64+0x14] ;  /* 0x00001406080a7981 */ /* 0x000ea2000c1e1900 */
[----:B---3--:R-:W-:-:S04]  /*0510*/  FADD R22, RZ, R22 ;  /* 0x00000016ff167221 */ /* 0x008fc80000000000 */
[----:B----4-:R-:W-:Y:S02]  /*0520*/  FFMA R26, R13, R23, R22 ;  /* 0x000000170d1a7223 */ /* 0x010fe40000000016 */
[----:B------:R-:W3:Y:S02]  /*0530*/  LDG.E R22, desc[UR6][R8.64+0x18] ;  /* 0x0000180608167981 */ /* 0x000ee4000c1e1900 */
[----:B-----5:R-:W-:Y:S02]  /*0540*/  FFMA R26, R15, R25, R26 ;  /* 0x000000190f1a7223 */ /* 0x020fe4000000001a */
[----:B------:R-:W4:Y:S02]  /*0550*/  LDG.E R23, desc[UR6][R8.64+0x1c] ;  /* 0x00001c0608177981 */ /* 0x000f24000c1e1900 */
[----:B--2---:R-:W-:Y:S02]  /*0560*/  FFMA R27, R17, R24, R26 ;  /* 0x00000018111b7223 */ /* 0x004fe4000000001a */
[----:B------:R-:W2:Y:S01]  /*0570*/  LDG.E R25, desc[UR6][R8.64+0x20] ;  /* 0x0000200608197981 */ /* 0x000ea2000c1e1900 */
[----:B------:R-:W-:Y:S01]  /*0580*/  FMUL R24, R13, R14 ;  /* 0x0000000e0d187220 */ /* 0x000fe20000400000 */
[----:B------:R-:W-:-:S02]  /*0590*/  FFMA R27, R14, R11, R27 ;  /* 0x0000000b0e1b7223 */ /* 0x000fc4000000001b */
[----:B------:R-:W5:Y:S02]  /*05a0*/  LDG.E R11, desc[UR6][R8.64+0x24] ;  /* 0x00002406080b7981 */ /* 0x000f64000c1e1900 */
[----:B------:R-:W-:Y:S02]  /*05b0*/  FFMA R27, R10, R24, R27 ;  /* 0x000000180a1b7223 */ /* 0x000fe4000000001b */
[----:B------:R-:W5:Y:S01]  /*05c0*/  LDG.E R10, desc[UR6][R8.64+0x28] ;  /* 0x00002806080a7981 */ /* 0x000f62000c1e1900 */
[----:B------:R-:W-:-:S03]  /*05d0*/  FMUL R24, R14, R15 ;  /* 0x0000000f0e187220 */ /* 0x000fc60000400000 */
[----:B------:R-:W5:Y:S01]  /*05e0*/  LDG.E R26, desc[UR6][R8.64+0x3c] ;  /* 0x00003c06081a7981 */ /* 0x000f62000c1e1900 */
[----:B---3--:R-:W-:Y:S01]  /*05f0*/  FFMA R22, R22, R24, R27 ;  /* 0x0000001816167223 */ /* 0x008fe2000000001b */
[----:B------:R-:W-:-:S04]  /*0600*/  FMUL R24, R14, R17 ;  /* 0x000000110e187220 */ /* 0x000fc80000400000 */
[----:B----4-:R-:W-:Y:S02]  /*0610*/  FFMA R23, R23, R24, R22 ;  /* 0x0000001817177223 */ /* 0x010fe40000000016 */
[----:B------:R-:W3:Y:S02]  /*0620*/  LDG.E R22, desc[UR6][R8.64+0x2c] ;  /* 0x00002c0608167981 */ /* 0x000ee4000c1e1900 */
[----:B--2---:R-:W-:Y:S01]  /*0630*/  FFMA R24, R16, R25, R23 ;  /* 0x0000001910187223 */ /* 0x004fe20000000017 */
[-C--:B------:R-:W-:Y:S01]  /*0640*/  FMUL R25, R13, R16.reuse ;  /* 0x000000100d197220 */ /* 0x080fe20000400000 */
[----:B------:R-:W2:Y:S01]  /*0650*/  LDG.E R23, desc[UR6][R8.64+0x30] ;  /* 0x0000300608177981 */ /* 0x000ea2000c1e1900 */
[----:B------:R-:W-:Y:S02]  /*0660*/  FMUL R27, R15, R16 ;  /* 0x000000100f1b7220 */ /* 0x000fe40000400000 */
[----:B-----5:R-:W-:Y:S02]  /*0670*/  FFMA R11, R11, R25, R24 ;  /* 0x000000190b0b7223 */ /* 0x020fe40000000018 */
[----:B------:R-:W4:Y:S02]  /*0680*/  LDG.E R24, desc[UR6][R8.64+0x34] ;  /* 0x0000340608187981 */ /* 0x000f24000c1e1900 */
[----:B------:R-:W-:Y:S01]  /*0690*/  FFMA R27, R10, R27, R11 ;  /* 0x0000001b0a1b7223 */ /* 0x000fe2000000000b */
[----:B------:R-:W-:Y:S01]  /*06a0*/  IADD3 R11, PT, PT, R19, -0x1, RZ ;  /* 0xffffffff130b7810 */ /* 0x000fe20007ffe0ff */
[----:B------:R0:W5:Y:S04]  /*06b0*/  LDG.E R25, desc[UR6][R8.64+0x38] ;  /* 0x0000380608197981 */ /* 0x000168000c1e1900 */
[----:B------:R-:W-:-:S06]  /*06c0*/  IMAD.WIDE R10, R11, 0x4, R2 ;  /* 0x000000040b0a7825 */ /* 0x000fcc00078e0202 */
[----:B------:R-:W5:Y:S01]  /*06d0*/  LDG.E R11, desc[UR6][R10.64] ;  /* 0x000000060a0b7981 */ /* 0x000f62000c1e1900 */
[C---:B------:R-:W-:Y:S01]  /*06e0*/  FMUL R29, R17.reuse, R16 ;  /* 0x00000010111d7220 */ /* 0x040fe20000400000 */
[----:B0-----:R-:W-:-:S03]  /*06f0*/  FMUL R8, R17, R18 ;  /* 0x0000001211087220 */ /* 0x001fc60000400000 */
[----:B---3--:R-:W-:Y:S01]  /*0700*/  FFMA R27, R22, R29, R27 ;  /* 0x0000001d161b7223 */ /* 0x008fe2000000001b */
[----:B------:R-:W-:-:S03]  /*0710*/  FMUL R22, R13, R18 ;  /* 0x000000120d167220 */ /* 0x000fc60000400000 */
[----:B--2---:R-:W-:-:S04]  /*0720*/  FFMA R23, R18, R23, R27 ;  /* 0x0000001712177223 */ /* 0x004fc8000000001b */
[----:B----4-:R-:W-:Y:S01]  /*0730*/  FFMA R22, R24, R22, R23 ;  /* 0x0000001618167223 */ /* 0x010fe20000000017 */
[----:B------:R-:W-:-:S04]  /*0740*/  FMUL R23, R15, R18 ;  /* 0x000000120f177220 */ /* 0x000fc80000400000 */
[----:B-----5:R-:W-:-:S04]  /*0750*/  FFMA R23, R25, R23, R22 ;  /* 0x0000001719177223 */ /* 0x020fc80000000016 */
[----:B------:R-:W-:-:S04]  /*0760*/  FFMA R23, R26, R8, R23 ;  /* 0x000000081a177223 */ /* 0x000fc80000000017 */
[----:B------:R-:W-:-:S05]  /*0770*/  FFMA R11, R23, R11, R28 ;  /* 0x0000000b170b7223 */ /* 0x000fca000000001c */
[----:B------:R0:W-:Y:S02]  /*0780*/  STG.E desc[UR6][R6.64], R11 ;  /* 0x0000000b06007986 */ /* 0x0001e4000c101906 */
.L_x_23:
[----:B------:R-:W-:Y:S05]  /*0790*/  BSYNC.RECONVERGENT B0 ;  /* 0x0000000000007941 */ /* 0x000fea0003800200 */
.L_x_22:
[----:B------:R-:W-:Y:S04]  /*07a0*/  BSSY.RECONVERGENT B0, `(.L_x_24) ;  /* 0x0000032000007945 */ /* 0x000fe80003800200 */
[----:B------:R-:W-:Y:S05]  /*07b0*/  @!P4 BRA `(.L_x_25) ;  /* 0x0000000000c0c947 */ /* 0x000fea0003800000 */
[----:B------:R-:W-:-:S05]  /*07c0*/  IADD3 R9, PT, PT, R21, 0x10, RZ ;  /* 0x0000001015097810 */ /* 0x000fca0007ffe0ff */
[----:B------:R-:W-:-:S05]  /*07d0*/  IMAD.WIDE R8, R9, 0x4, R4 ;  /* 0x0000000409087825 */ /* 0x000fca00078e0204 */
[----:B------:R-:W2:Y:S04]  /*07e0*/  LDG.E R22, desc[UR6][R8.64] ;  /* 0x0000000608167981 */ /* 0x000ea8000c1e1900 */
[----:B------:R-:W3:Y:S04]  /*07f0*/  LDG.E R23, desc[UR6][R8.64+0x4] ;  /* 0x0000040608177981 */ /* 0x000ee8000c1e1900 */
[----:B------:R-:W4:Y:S04]  /*0800*/  LDG.E R25, desc[UR6][R8.64+0x8] ;  /* 0x0000080608197981 */ /* 0x000f28000c1e1900 */
[----:B------:R-:W5:Y:S04]  /*0810*/  LDG.E R24, desc[UR6][R8.64+0xc] ;  /* 0x00000c0608187981 */ /* 0x000f68000c1e1900 */
[----:B0-----:R-:W5:Y:S04]  /*0820*/  LDG.E R11, desc[UR6][R8.64+0x10] ;  /* 0x00001006080b7981 */ /* 0x001f68000c1e1900 */
        /* <DEDUP_REMOVED lines=9> */
[----:B------:R-:W5:Y:S01]  /*08c0*/  LDG.E R11, desc[UR6][R8.64+0x24] ;  /* 0x00002406080b7981 */ /* 0x000f62000c1e1900 */
[----:B------:R-:W-:-:S04]  /*08d0*/  FMUL R24, R13, R14 ;  /* 0x0000000e0d187220 */ /* 0x000fc80000400000 */
[----:B------:R-:W-:Y:S02]  /*08e0*/  FFMA R27, R24, R10, R27 ;  /* 0x0000000a181b7223 */ /* 0x000fe4000000001b */
[----:B------:R-:W5:Y:S01]  /*08f0*/  LDG.E R10, desc[UR6][R8.64+0x28] ;  /* 0x00002806080a7981 */ /* 0x000f62000c1e1900 */
[----:B------:R-:W-:Y:S01]  /*0900*/  FMUL R24, R14, R15 ;  /* 0x0000000f0e187220 */ /* 0x000fe20000400000 */
[----:B------:R-:W-:-:S03]  /*0910*/  FMUL R26, R15, R16 ;  /* 0x000000100f1a7220 */ /* 0x000fc60000400000 */
[----:B--2---:R-:W-:Y:S01]  /*0920*/  FFMA R22, R24, R22, R27 ;  /* 0x0000001618167223 */ /* 0x004fe2000000001b */
[----:B------:R-:W-:-:S04]  /*0930*/  FMUL R27, R14, R17 ;  /* 0x000000110e1b7220 */ /* 0x000fc80000400000 */
[----:B---3--:R-:W-:Y:S02]  /*0940*/  FFMA R23, R27, R23, R22 ;  /* 0x000000171b177223 */ /* 0x008fe40000000016 */
[----:B------:R-:W2:Y:S02]  /*0950*/  LDG.E R22, desc[UR6][R8.64+0x2c] ;  /* 0x00002c0608167981 */ /* 0x000ea4000c1e1900 */
[----:B----4-:R-:W-:Y:S01]  /*0960*/  FFMA R24, R16, R25, R23 ;  /* 0x0000001910187223 */ /* 0x010fe20000000017 */
[----:B------:R-:W-:Y:S01]  /*0970*/  FMUL R25, R13, R16 ;  /* 0x000000100d197220 */ /* 0x000fe20000400000 */
[----:B------:R-:W3:Y:S03]  /*0980*/  LDG.E R23, desc[UR6][R8.64+0x30] ;  /* 0x0000300608177981 */ /* 0x000ee6000c1e1900 */
[----:B-----5:R-:W-:Y:S01]  /*0990*/  FFMA R11, R25, R11, R24 ;  /* 0x0000000b190b7223 */ /* 0x020fe20000000018 */
[----:B------:R-:W4:Y:S04]  /*09a0*/  LDG.E R27, desc[UR6][R6.64] ;  /* 0x00000006061b7981 */ /* 0x000f28000c1e1900 */
[----:B------:R-:W5:Y:S01]  /*09b0*/  LDG.E R24, desc[UR6][R8.64+0x34] ;  /* 0x0000340608187981 */ /* 0x000f62000c1e1900 */
[----:B------:R-:W-:Y:S01]  /*09c0*/  FFMA R29, R26, R10, R11 ;  /* 0x0000000a1a1d7223 */ /* 0x000fe2000000000b */
[----:B------:R-:W-:-:S02]  /*09d0*/  IMAD.WIDE R10, R19, 0x4, R2 ;  /* 0x00000004130a7825 */ /* 0x000fc400078e0202 */
[----:B------:R-:W4:Y:S04]  /*09e0*/  LDG.E R25, desc[UR6][R8.64+0x38] ;  /* 0x0000380608197981 */ /* 0x000f28000c1e1900 */
[----:B------:R0:W4:Y:S04]  /*09f0*/  LDG.E R26, desc[UR6][R8.64+0x3c] ;  /* 0x00003c06081a7981 */ /* 0x000128000c1e1900 */
[----:B------:R-:W4:Y:S01]  /*0a00*/  LDG.E R10, desc[UR6][R10.64] ;  /* 0x000000060a0a7981 */ /* 0x000f22000c1e1900 */
[C---:B------:R-:W-:Y:S01]  /*0a10*/  FMUL R28, R17.reuse, R16 ;  /* 0x00000010111c7220 */ /* 0x040fe20000400000 */
[----:B0-----:R-:W-:-:S03]  /*0a20*/  FMUL R8, R17, R18 ;  /* 0x0000001211087220 */ /* 0x001fc60000400000 */
[----:B--2---:R-:W-:Y:S01]  /*0a30*/  FFMA R29, R28, R22, R29 ;  /* 0x000000161c1d7223 */ /* 0x004fe2000000001d */
[----:B------:R-:W-:-:S03]  /*0a40*/  FMUL R22, R13, R18 ;  /* 0x000000120d167220 */ /* 0x000fc60000400000 */
[----:B---3--:R-:W-:-:S04]  /*0a50*/  FFMA R23, R18, R23, R29 ;  /* 0x0000001712177223 */ /* 0x008fc8000000001d */
[----:B-----5:R-:W-:Y:S01]  /*0a60*/  FFMA R24, R22, R24, R23 ;  /* 0x0000001816187223 */ /* 0x020fe20000000017 */
[----:B------:R-:W-:-:S04]  /*0a70*/  FMUL R23, R15, R18 ;  /* 0x000000120f177220 */ /* 0x000fc80000400000 */
[----:B----4-:R-:W-:-:S04]  /*0a80*/  FFMA R25, R23, R25, R24 ;  /* 0x0000001917197223 */ /* 0x010fc80000000018 */
[----:B------:R-:W-:-:S04]  /*0a90*/  FFMA R26, R8, R26, R25 ;  /* 0x0000001a081a7223 */ /* 0x000fc80000000019 */
[----:B------:R-:W-:-:S05]  /*0aa0*/  FFMA R27, R26, R10, R27 ;  /* 0x0000000a1a1b7223 */ /* 0x000fca000000001b */
[----:B------:R1:W-:Y:S02]  /*0ab0*/  STG.E desc[UR6][R6.64], R27 ;  /* 0x0000001b06007986 */ /* 0x0003e4000c101906 */
.L_x_25:
[----:B------:R-:W-:Y:S05]  /*0ac0*/  BSYNC.RECONVERGENT B0 ;  /* 0x0000000000007941 */ /* 0x000fea0003800200 */
.L_x_24:
[----:B------:R-:W-:Y:S04]  /*0ad0*/  BSSY.RECONVERGENT B0, `(.L_x_26) ;  /* 0x0000033000007945 */ /* 0x000fe80003800200 */
[----:B------:R-:W-:Y:S05]  /*0ae0*/  @!P2 BRA `(.L_x_27) ;  /* 0x0000000000c4a947 */ /* 0x000fea0003800000 */
[----:B------:R-:W-:-:S05]  /*0af0*/  IADD3 R9, PT, PT, R21, 0x20, RZ ;  /* 0x0000002015097810 */ /* 0x000fca0007ffe0ff */
[----:B------:R-:W-:-:S05]  /*0b00*/  IMAD.WIDE R8, R9, 0x4, R4 ;  /* 0x0000000409087825 */ /* 0x000fca00078e0204 */
[----:B------:R-:W2:Y:S04]  /*0b10*/  LDG.E R22, desc[UR6][R8.64] ;  /* 0x0000000608167981 */ /* 0x000ea8000c1e1900 */
[----:B------:R-:W3:Y:S04]  /*0b20*/  LDG.E R23, desc[UR6][R8.64+0x4] ;  /* 0x0000040608177981 */ /* 0x000ee8000c1e1900 */
[----:B------:R-:W4:Y:S04]  /*0b30*/  LDG.E R25, desc[UR6][R8.64+0x8] ;  /* 0x0000080608197981 */ /* 0x000f28000c1e1900 */
[----:B------:R-:W1:Y:S04]  /*0b40*/  LDG.E R24, desc[UR6][R8.64+0xc] ;  /* 0x00000c0608187981 */ /* 0x000e68000c1e1900 */
[----:B0-----:R-:W5:Y:S04]  /*0b50*/  LDG.E R11, desc[UR6][R8.64+0x10] ;  /* 0x00001006080b7981 */ /* 0x001f68000c1e1900 */
[----:B------:R-:W5:Y:S01]  /*0b60*/  LDG.E R10, desc[UR6][R8.64+0x14] ;  /* 0x00001406080a7981 */ /* 0x000f62000c1e1900 */
[----:B--2---:R-:W-:-:S04]  /*0b70*/  FADD R22, RZ, R22 ;  /* 0x00000016ff167221 */ /* 0x004fc80000000000 */
[----:B---3--:R-:W-:Y:S02]  /*0b80*/  FFMA R26, R13, R23, R22 ;  /* 0x000000170d1a7223 */ /* 0x008fe40000000016 */
[----:B------:R-:W2:Y:S02]  /*0b90*/  LDG.E R22, desc[UR6][R8.64+0x18] ;  /* 0x0000180608167981 */ /* 0x000ea4000c1e1900 */
[----:B----4-:R-:W-:Y:S02]  /*0ba0*/  FFMA R26, R15, R25, R26 ;  /* 0x000000190f1a7223 */ /* 0x010fe4000000001a */
[----:B------:R-:W3:Y:S02]  /*0bb0*/  LDG.E R23, desc[UR6][R8.64+0x1c] ;  /* 0x00001c0608177981 */ /* 0x000ee4000c1e1900 */
[----:B-1----:R-:W-:Y:S02]  /*0bc0*/  FFMA R27, R17, R24, R26 ;  /* 0x00000018111b7223 */ /* 0x002fe4000000001a */
[----:B------:R-:W4:Y:S01]  /*0bd0*/  LDG.E R25, desc[UR6][R8.64+0x20] ;  /* 0x0000200608197981 */ /* 0x000f22000c1e1900 */
[----:B------:R-:W-:Y:S01]  /*0be0*/  FMUL R24, R13, R14 ;  /* 0x0000000e0d187220 */ /* 0x000fe20000400000 */
[----:B-----5:R-:W-:-:S02]  /*0bf0*/  FFMA R27, R14, R11, R27 ;  /* 0x0000000b0e1b7223 */ /* 0x020fc4000000001b */
[----:B------:R-:W5:Y:S02]  /*0c00*/  LDG.E R11, desc[UR6][R8.64+0x24] ;  /* 0x00002406080b7981 */ /* 0x000f64000c1e1900 */
        /* <DEDUP_REMOVED lines=12> */
[----:B------:R-:W4:Y:S03]  /*0cd0*/  LDG.E R27, desc[UR6][R6.64] ;  /* 0x00000006061b7981 */ /* 0x000f26000c1e1900 */
[----:B------:R-:W-:Y:S01]  /*0ce0*/  FFMA R29, R26, R10, R11 ;  /* 0x0000000a1a1d7223 */ /* 0x000fe2000000000b */
[----:B------:R-:W5:Y:S01]  /*0cf0*/  LDG.E R24, desc[UR6][R8.64+0x34] ;  /* 0x0000340608187981 */ /* 0x000f62000c1e1900 */
[----:B------:R-:W-:-:S03]  /*0d00*/  IADD3 R11, PT, PT, R19, 0x1, RZ ;  /* 0x00000001130b7810 */ /* 0x000fc60007ffe0ff */
[----:B------:R-:W4:Y:S02]  /*0d10*/  LDG.E R25, desc[UR6][R8.64+0x38] ;  /* 0x0000380608197981 */ /* 0x000f24000c1e1900 */
[----:B------:R-:W-:Y:S02]  /*0d20*/  IMAD.WIDE R10, R11, 0x4, R2 ;  /* 0x000000040b0a7825 */ /* 0x000fe400078e0202 */
        /* <DEDUP_REMOVED lines=13> */
.L_x_27:
[----:B------:R-:W-:Y:S05]  /*0e00*/  BSYNC.RECONVERGENT B0 ;  /* 0x0000000000007941 */ /* 0x000fea0003800200 */
.L_x_26:
[----:B------:R-:W-:Y:S04]  /*0e10*/  BSSY.RECONVERGENT B0, `(.L_x_28) ;  /* 0x0000033000007945 */ /* 0x000fe80003800200 */
[----:B------:R-:W-:Y:S05]  /*0e20*/  @!P3 BRA `(.L_x_29) ;  /* 0x0000000000c4b947 */ /* 0x000fea0003800000 */
[----:B------:R-:W-:Y:S01]  /*0e30*/  IADD3 R9, PT, PT, R21, 0x30, RZ ;  /* 0x0000003015097810 */ /* 0x000fe20007ffe0ff */
[----:B------:R-:W3:Y:S04]  /*0e40*/  LDG.E R29, desc[UR6][R6.64] ;  /* 0x00000006061d7981 */ /* 0x000ee8000c1e1900 */
[----:B------:R-:W-:-:S05]  /*0e50*/  IMAD.WIDE R8, R9, 0x4, R4 ;  /* 0x0000000409087825 */ /* 0x000fca00078e0204 */
[----:B------:R-:W4:Y:S04]  /*0e60*/  LDG.E R21, desc[UR6][R8.64] ;  /* 0x0000000608157981 */ /* 0x000f28000c1e1900 */
[----:B------:R-:W5:Y:S04]  /*0e70*/  LDG.E R24, desc[UR6][R8.64+0x4] ;  /* 0x0000040608187981 */ /* 0x000f68000c1e1900 */
[----:B------:R-:W3:Y:S04]  /*0e80*/  LDG.E R25, desc[UR6][R8.64+0x8] ;  /* 0x0000080608197981 */ /* 0x000ee8000c1e1900 */
[----:B------:R-:W3:Y:S04]  /*0e90*/  LDG.E R26, desc[UR6][R8.64+0xc] ;  /* 0x00000c06081a7981 */ /* 0x000ee8000c1e1900 */
[----:B------:R-:W3:Y:S04]  /*0ea0*/  LDG.E R23, desc[UR6][R8.64+0x10] ;  /* 0x0000100608177981 */ /* 0x000ee8000c1e1900 */
[----:B0-----:R-:W3:Y:S04]  /*0eb0*/  LDG.E R11, desc[UR6][R8.64+0x14] ;  /* 0x00001406080b7981 */ /* 0x001ee8000c1e1900 */
[----:B------:R-:W3:Y:S04]  /*0ec0*/  LDG.E R10, desc[UR6][R8.64+0x18] ;  /* 0x00001806080a7981 */ /* 0x000ee8000c1e1900 */
[----:B-12---:R-:W2:Y:S04]  /*0ed0*/  LDG.E R27, desc[UR6][R8.64+0x1c] ;  /* 0x00001c06081b7981 */ /* 0x006ea8000c1e1900 */
[----:B------:R-:W2:Y:S01]  /*0ee0*/  LDG.E R28, desc[UR6][R8.64+0x3c] ;  /* 0x00003c06081c7981 */ /* 0x000ea2000c1e1900 */
[----:B----4-:R-:W-:-:S03]  /*0ef0*/  FADD R22, RZ, R21 ;  /* 0x00000015ff167221 */ /* 0x010fc60000000000 */
[----:B------:R-:W4:Y:S01]  /*0f00*/  LDG.E R21, desc[UR6][R8.64+0x20] ;  /* 0x0000200608157981 */ /* 0x000f22000c1e1900 */
[----:B-----5:R-:W-:-:S04]  /*0f10*/  FFMA R22, R13, R24, R22 ;  /* 0x000000180d167223 */ /* 0x020fc80000000016 */
[----:B---3--:R-:W-:-:S04]  /*0f20*/  FFMA R22, R15, R25, R22 ;  /* 0x000000190f167223 */ /* 0x008fc80000000016 */
[----:B------:R-:W-:Y:S02]  /*0f30*/  FFMA R25, R17, R26, R22 ;  /* 0x0000001a11197223 */ /* 0x000fe40000000016 */
[----:B------:R-:W3:Y:S02]  /*0f40*/  LDG.E R22, desc[UR6][R8.64+0x24] ;  /* 0x0000240608167981 */ /* 0x000ee4000c1e1900 */
[C---:B------:R-:W-:Y:S01]  /*0f50*/  FFMA R24, R14.reuse, R23, R25 ;  /* 0x000000170e187223 */ /* 0x040fe20000000019 */
[----:B------:R-:W-:Y:S01]  /*0f60*/  FMUL R23, R13, R14 ;  /* 0x0000000e0d177220 */ /* 0x000fe20000400000 */
[----:B------:R-:W5:Y:S03]  /*0f70*/  LDG.E R25, desc[UR6][R8.64+0x30] ;  /* 0x0000300608197981 */ /* 0x000f66000c1e1900 */
[----:B------:R-:W-:Y:S01]  /*0f80*/  FFMA R11, R23, R11, R24 ;  /* 0x0000000b170b7223 */ /* 0x000fe20000000018 */
[----:B------:R-:W-:Y:S01]  /*0f90*/  FMUL R24, R14, R15 ;  /* 0x0000000f0e187220 */ /* 0x000fe20000400000 */
[----:B------:R-:W5:Y:S03]  /*0fa0*/  LDG.E R23, desc[UR6][R8.64+0x28] ;  /* 0x0000280608177981 */ /* 0x000f66000c1e1900 */
[----:B------:R-:W-:Y:S01]  /*0fb0*/  FFMA R10, R24, R10, R11 ;  /* 0x0000000a180a7223 */ /* 0x000fe2000000000b */
[----:B------:R-:W5:Y:S04]  /*0fc0*/  LDG.E R26, desc[UR6][R8.64+0x34] ;  /* 0x00003406081a7981 */ /* 0x000f68000c1e1900 */
[----:B------:R-:W5:Y:S01]  /*0fd0*/  LDG.E R24, desc[UR6][R8.64+0x2c] ;  /* 0x00002c0608187981 */ /* 0x000f62000c1e1900 */
[----:B------:R-:W-:-:S04]  /*0fe0*/  FMUL R11, R14, R17 ;  /* 0x000000110e0b7220 */ /* 0x000fc80000400000 */
[----:B--2---:R-:W-:Y:S01]  /*0ff0*/  FFMA R27, R11, R27, R10 ;  /* 0x0000001b0b1b7223 */ /* 0x004fe2000000000a */
[----:B------:R-:W-:Y:S02]  /*1000*/  IADD3 R11, PT, PT, R19, 0x2, RZ ;  /* 0x00000002130b7810 */ /* 0x000fe40007ffe0ff */
[----:B------:R0:W2:Y:S03]  /*1010*/  LDG.E R19, desc[UR6][R8.64+0x38] ;  /* 0x0000380608137981 */ /* 0x0000a6000c1e1900 */
[----:B------:R-:W-:-:S06]  /*1020*/  IMAD.WIDE R10, R11, 0x4, R2 ;  /* 0x000000040b0a7825 */ /* 0x000fcc00078e0202 */
[----:B------:R-:W2:Y:S01]  /*1030*/  LDG.E R10, desc[UR6][R10.64] ;  /* 0x000000060a0a7981 */ /* 0x000ea2000c1e1900 */
[-C--:B0-----:R-:W-:Y:S01]  /*1040*/  FMUL R8, R13, R18.reuse ;  /* 0x000000120d087220 */ /* 0x081fe20000400000 */
[----:B------:R-:W-:Y:S01]  /*1050*/  FMUL R9, R15, R18 ;  /* 0x000000120f097220 */ /* 0x000fe20000400000 */
[----:B----4-:R-:W-:Y:S01]  /*1060*/  FFMA R21, R16, R21, R27 ;  /* 0x0000001510157223 */ /* 0x010fe2000000001b */
[----:B------:R-:W-:-:S04]  /*1070*/  FMUL R27, R13, R16 ;  /* 0x000000100d1b7220 */ /* 0x000fc80000400000 */
[----:B---3--:R-:W-:Y:S01]  /*1080*/  FFMA R22, R27, R22, R21 ;  /* 0x000000161b167223 */ /* 0x008fe20000000015 */
[----:B------:R-:W-:-:S04]  /*1090*/  FMUL R21, R15, R16 ;  /* 0x000000100f157220 */ /* 0x000fc80000400000 */
[----:B-----5:R-:W-:Y:S01]  /*10a0*/  FFMA R23, R21, R23, R22 ;  /* 0x0000001715177223 */ /* 0x020fe20000000016 */
[----:B------:R-:W-:-:S04]  /*10b0*/  FMUL R22, R17, R16 ;  /* 0x0000001011167220 */ /* 0x000fc80000400000 */
[----:B------:R-:W-:-:S04]  /*10c0*/  FFMA R23, R22, R24, R23 ;  /* 0x0000001816177223 */ /* 0x000fc80000000017 */
[----:B------:R-:W-:-:S04]  /*10d0*/  FFMA R23, R18, R25, R23 ;  /* 0x0000001912177223 */ /* 0x000fc80000000017 */
[----:B------:R-:W-:Y:S01]  /*10e0*/  FFMA R26, R8, R26, R23 ;  /* 0x0000001a081a7223 */ /* 0x000fe20000000017 */
[----:B------:R-:W-:-:S03]  /*10f0*/  FMUL R8, R17, R18 ;  /* 0x0000001211087220 */ /* 0x000fc60000400000 */
[----:B--2---:R-:W-:-:S04]  /*1100*/  FFMA R19, R9, R19, R26 ;  /* 0x0000001309137223 */ /* 0x004fc8000000001a */
[----:B------:R-:W-:-:S04]  /*1110*/  FFMA R28, R8, R28, R19 ;  /* 0x0000001c081c7223 */ /* 0x000fc80000000013 */
[----:B------:R-:W-:-:S05]  /*1120*/  FFMA R29, R28, R10, R29 ;  /* 0x0000000a1c1d7223 */ /* 0x000fca000000001d */
[----:B------:R3:W-:Y:S02]  /*1130*/  STG.E desc[UR6][R6.64], R29 ;  /* 0x0000001d06007986 */ /* 0x0007e4000c101906 */
.L_x_29:
[----:B------:R-:W-:Y:S05]  /*1140*/  BSYNC.RECONVERGENT B0 ;  /* 0x0000000000007941 */ /* 0x000fea0003800200 */
.L_x_28:
[----:B------:R-:W-:Y:S01]  /*1150*/  IADD3 R20, PT, PT, R20, 0x4, RZ ;  /* 0x0000000414147810 */ /* 0x000fe20007ffe0ff */
[----:B------:R-:W-:Y:S06]  /*1160*/  BRA.U UP0, `(.L_x_30) ;  /* 0xfffffff1006c7547 */ /* 0x000fec000b83ffff */
[----:B------:R-:W-:Y:S05]  /*1170*/  EXIT ;  /* 0x000000000000794d */ /* 0x000fea0003800000 */
.L_x_31:
        /* <DEDUP_REMOVED lines=16> */
.L_x_77:


//--------------------- .text._Z31adjointAffineLinearWarp3DKernelPKfS0_S0_Pfiii --------------------------
	.section	.text._Z31adjointAffineLinearWarp3DKernelPKfS0_S0_Pfiii,"ax",@progbits
	.align	128
        .global         _Z31adjointAffineLinearWarp3DKernelPKfS0_S0_Pfiii
        .type           _Z31adjointAffineLinearWarp3DKernelPKfS0_S0_Pfiii,@function
        .size           _Z31adjointAffineLinearWarp3DKernelPKfS0_S0_Pfiii,(.L_x_78 - _Z31adjointAffineLinearWarp3DKernelPKfS0_S0_Pfiii)
        .other          _Z31adjointAffineLinearWarp3DKernelPKfS0_S0_Pfiii,@"STO_CUDA_ENTRY STV_DEFAULT"
_Z31adjointAffineLinearWarp3DKernelPKfS0_S0_Pfiii:
.text._Z31adjointAffineLinearWarp3DKernelPKfS0_S0_Pfiii:
        /* <DEDUP_REMOVED lines=25> */
[----:B-1----:R-:W5:Y:S04]  /*0190*/  LDG.E R23, desc[UR4][R2.64] ;  /* 0x0000000402177981 */ /* 0x002f68000c1e1900 */
[----:B------:R-:W5:Y:S04]  /*01a0*/  LDG.E R18, desc[UR4][R6.64+0x10] ;  /* 0x0000100406127981 */ /* 0x000f68000c1e1900 */
[----:B------:R-:W5:Y:S04]  /*01b0*/  LDG.E R22, desc[UR4][R6.64+0x1c] ;  /* 0x00001c0406167981 */ /* 0x000f68000c1e1900 */
[----:B------:R-:W5:Y:S04]  /*01c0*/  LDG.E R16, desc[UR4][R6.64+0xc] ;  /* 0x00000c0406107981 */ /* 0x000f68000c1e1900 */
[----:B------:R-:W5:Y:S04]  /*01d0*/  LDG.E R0, desc[UR4][R6.64+0x18] ;  /* 0x0000180406007981 */ /* 0x000f68000c1e1900 */
[----:B------:R-:W5:Y:S04]  /*01e0*/  LDG.E R20, desc[UR4][R6.64+0x14] ;  /* 0x0000140406147981 */ /* 0x000f68000c1e1900 */
[----:B------:R-:W5:Y:S04]  /*01f0*/  LDG.E R10, desc[UR4][R6.64+0x20] ;  /* 0x00002004060a7981 */ /* 0x000f68000c1e1900 */
[----:B------:R-:W5:Y:S04]  /*0200*/  LDG.E R9, desc[UR4][R2.64+0x4] ;  /* 0x0000040402097981 */ /* 0x000f68000c1e1900 */
[----:B------:R0:W5:Y:S01]  /*0210*/  LDG.E R11, desc[UR4][R2.64+0x8] ;  /* 0x00000804020b7981 */ /* 0x000162000c1e1900 */
[----:B------:R-:W-:-:S02]  /*0220*/  I2FP.F32.U32 R15, R8 ;  /* 0x00000008000f7245 */ /* 0x000fc40000201000 */
[----:B------:R-:W-:Y:S02]  /*0230*/  I2FP.F32.U32 R13, R5 ;  /* 0x00000005000d7245 */ /* 0x000fe40000201000 */
[----:B------:R-:W-:Y:S01]  /*0240*/  I2FP.F32.S32 R21, R4 ;  /* 0x0000000400157245 */ /* 0x000fe20000201400 */
[----:B0-----:R-:W0:Y:S01]  /*0250*/  LDC.64 R2, c[0x0][0x380] ;  /* 0x0000e000ff027b82 */ /* 0x001e220000000a00 */
[----:B------:R-:W-:Y:S01]  /*0260*/  BSSY.RECONVERGENT B0, `(.L_x_32) ;  /* 0x0000043000007945 */ /* 0x000fe20003800200 */
[----:B--2---:R-:W-:-:S04]  /*0270*/  FMUL R17, R14, R15 ;  /* 0x0000000f0e117220 */ /* 0x004fc80000400000 */
[----:B---3--:R-:W-:-:S04]  /*0280*/  FFMA R12, R12, R13, R17 ;  /* 0x0000000d0c0c7223 */ /* 0x008fc80000000011 */
[----:B----4-:R-:W-:-:S04]  /*0290*/  FFMA R12, R19, R21, R12 ;  /* 0x00000015130c7223 */ /* 0x010fc8000000000c */
[----:B-----5:R-:W-:Y:S01]  /*02a0*/  FADD R12, R12, R23 ;  /* 0x000000170c0c7221 */ /* 0x020fe20000000000 */
[----:B------:R-:W-:-:S03]  /*02b0*/  FMUL R18, R15, R18 ;  /* 0x000000120f127220 */ /* 0x000fc60000400000 */
[----:B------:R-:W1:Y:S01]  /*02c0*/  F2I.FLOOR.NTZ R7, R12 ;  /* 0x0000000c00077305 */ /* 0x000e620000207100 */
[----:B------:R-:W-:Y:S01]  /*02d0*/  FMUL R22, R15, R22 ;  /* 0x000000160f167220 */ /* 0x000fe20000400000 */
[----:B------:R-:W-:-:S03]  /*02e0*/  FFMA R16, R13, R16, R18 ;  /* 0x000000100d107223 */ /* 0x000fc60000000012 */
[----:B------:R-:W-:Y:S01]  /*02f0*/  FFMA R0, R13, R0, R22 ;  /* 0x000000000d007223 */ /* 0x000fe20000000016 */
[----:B------:R-:W-:-:S03]  /*0300*/  FFMA R16, R21, R20, R16 ;  /* 0x0000001415107223 */ /* 0x000fc60000000010 */
[----:B------:R-:W-:Y:S01]  /*0310*/  FFMA R10, R21, R10, R0 ;  /* 0x0000000a150a7223 */ /* 0x000fe20000000000 */
[----:B------:R-:W-:-:S03]  /*0320*/  FADD R16, R16, R9 ;  /* 0x0000000910107221 */ /* 0x000fc60000000000 */
[----:B------:R-:W-:Y:S01]  /*0330*/  FADD R11, R10, R11 ;  /* 0x0000000b0a0b7221 */ /* 0x000fe20000000000 */
[----:B------:R-:W2:Y:S01]  /*0340*/  F2I.FLOOR.NTZ R0, R16 ;  /* 0x0000001000007305 */ /* 0x000ea20000207100 */
[----:B-1----:R-:W-:Y:S01]  /*0350*/  IADD3 R9, PT, PT, R7, 0x1, RZ ;  /* 0x0000000107097810 */ /* 0x002fe20007ffe0ff */
[----:B------:R-:W-:Y:S01]  /*0360*/  IMAD R13, R5, UR9, R8 ;  /* 0x00000009050d7c24 */ /* 0x000fe2000f8e0208 */
[----:B------:R-:W-:-:S05]  /*0370*/  I2FP.F32.S32 R17, R7 ;  /* 0x0000000700117245 */ /* 0x000fca0000201400 */
[----:B------:R-:W1:Y:S01]  /*0380*/  F2I.FLOOR.NTZ R6, R11 ;  /* 0x0000000b00067305 */ /* 0x000e620000207100 */
[----:B------:R-:W-:Y:S01]  /*0390*/  I2FP.F32.S32 R5, R9 ;  /* 0x0000000900057245 */ /* 0x000fe20000201400 */
[----:B------:R-:W-:Y:S01]  /*03a0*/  FADD R8, R12, -R17 ;  /* 0x800000110c087221 */ /* 0x000fe20000000000 */
[----:B------:R-:W-:-:S03]  /*03b0*/  IMAD R13, R13, UR7, R4 ;  /* 0x000000070d0d7c24 */ /* 0x000fc6000f8e0204 */
[----:B------:R-:W-:Y:S02]  /*03c0*/  FADD R12, -R12, R5 ;  /* 0x000000050c0c7221 */ /* 0x000fe40000000100 */
[----:B------:R-:W3:Y:S01]  /*03d0*/  LDC.64 R4, c[0x0][0x398] ;  /* 0x0000e600ff047b82 */ /* 0x000ee20000000a00 */
[C---:B--2---:R-:W-:Y:S02]  /*03e0*/  IADD3 R14, PT, PT, R0.reuse, 0x1, RZ ;  /* 0x00000001000e7810 */ /* 0x044fe40007ffe0ff */
[----:B------:R-:W-:Y:S02]  /*03f0*/  ISETP.GE.AND P0, PT, R7, UR8, PT ;  /* 0x0000000807007c0c */ /* 0x000fe4000bf06270 */
[----:B------:R-:W-:Y:S02]  /*0400*/  ISETP.GE.AND P1, PT, R0, UR9, PT ;  /* 0x0000000900007c0c */ /* 0x000fe4000bf26270 */
[----:B------:R-:W-:Y:S02]  /*0410*/  I2FP.F32.S32 R19, R0 ;  /* 0x0000000000137245 */ /* 0x000fe40000201400 */
[----:B-1----:R-:W-:-:S02]  /*0420*/  IADD3 R21, PT, PT, R6, 0x1, RZ ;  /* 0x0000000106157810 */ /* 0x002fc40007ffe0ff */
[----:B------:R-:W-:Y:S02]  /*0430*/  I2FP.F32.S32 R15, R14 ;  /* 0x0000000e000f7245 */ /* 0x000fe40000201400 */
[----:B------:R-:W-:Y:S02]  /*0440*/  ISETP.GT.AND P0, PT, R7, -0x1, !P0 ;  /* 0xffffffff0700780c */ /* 0x000fe40004704270 */
[----:B------:R-:W-:Y:S01]  /*0450*/  ISETP.LT.OR P1, PT, R0, RZ, P1 ;  /* 0x000000ff0000720c */ /* 0x000fe20000f21670 */
[C---:B------:R-:W-:Y:S01]  /*0460*/  FADD R19, R16.reuse, -R19 ;  /* 0x8000001310137221 */ /* 0x040fe20000000000 */
[----:B------:R-:W-:Y:S02]  /*0470*/  I2FP.F32.S32 R10, R6 ;  /* 0x00000006000a7245 */ /* 0x000fe40000201400 */
[----:B------:R-:W-:Y:S01]  /*0480*/  I2FP.F32.S32 R20, R21 ;  /* 0x0000001500147245 */ /* 0x000fe20000201400 */
[----:B------:R-:W-:Y:S01]  /*0490*/  FADD R17, -R16, R15 ;  /* 0x0000000f10117221 */ /* 0x000fe20000000100 */
[----:B------:R-:W-:-:S02]  /*04a0*/  ISETP.GE.AND P2, PT, R9, UR8, PT ;  /* 0x0000000809007c0c */ /* 0x000fc4000bf46270 */
[----:B------:R-:W-:Y:S01]  /*04b0*/  PLOP3.LUT P3, PT, P0, P1, PT, 0x8f, 0xf8 ;  /* 0x0000000000f8781c */ /* 0x000fe20000763177 */
[-C--:B------:R-:W-:Y:S01]  /*04c0*/  FMUL R16, R8, R19.reuse ;  /* 0x0000001308107220 */ /* 0x080fe20000400000 */
[----:B------:R-:W-:Y:S01]  /*04d0*/  FMUL R18, R12, R19 ;  /* 0x000000130c127220 */ /* 0x000fe20000400000 */
[C---:B------:R-:W-:Y:S01]  /*04e0*/  FADD R19, R11.reuse, -R10 ;  /* 0x8000000a0b137221 */ /* 0x040fe20000000000 */
[----:B------:R-:W-:Y:S01]  /*04f0*/  FADD R20, -R11, R20 ;  /* 0x000000140b147221 */ /* 0x000fe20000000100 */
[----:B0-----:R-:W-:Y:S01]  /*0500*/  IMAD.WIDE R2, R13, 0x4, R2 ;  /* 0x000000040d027825 */ /* 0x001fe200078e0202 */
[----:B------:R-:W-:-:S03]  /*0510*/  ISETP.GT.AND P2, PT, R7, -0x2, !P2 ;  /* 0xfffffffe0700780c */ /* 0x000fc60005744270 */
[--C-:B------:R-:W-:Y:S02]  /*0520*/  IMAD R11, R7, UR9, R0.reuse ;  /* 0x00000009070b7c24 */ /* 0x100fe4000f8e0200 */
[----:B------:R-:W-:Y:S02]  /*0530*/  IMAD R13, R9, UR9, R0 ;  /* 0x00000009090d7c24 */ /* 0x000fe4000f8e0200 */
[--C-:B------:R-:W-:Y:S02]  /*0540*/  IMAD R7, R7, UR9, R14.reuse ;  /* 0x0000000907077c24 */ /* 0x100fe4000f8e020e */
[----:B------:R-:W-:Y:S02]  /*0550*/  IMAD R23, R9, UR9, R14 ;  /* 0x0000000909177c24 */ /* 0x000fe4000f8e020e */
[--C-:B------:R-:W-:Y:S02]  /*0560*/  IMAD R9, R13, UR7, R6.reuse ;  /* 0x000000070d097c24 */ /* 0x100fe4000f8e0206 */
[----:B------:R-:W-:-:S02]  /*0570*/  IMAD R13, R7, UR7, R6 ;  /* 0x00000007070d7c24 */ /* 0x000fc4000f8e0206 */
[--C-:B------:R-:W-:Y:S02]  /*0580*/  IMAD R23, R23, UR7, R6.reuse ;  /* 0x0000000717177c24 */ /* 0x100fe4000f8e0206 */
[----:B------:R-:W-:Y:S01]  /*0590*/  FMUL R15, R17, R8 ;  /* 0x00000008110f7220 */ /* 0x000fe20000400000 */
[----:B------:R-:W-:Y:S02]  /*05a0*/  IMAD R7, R11, UR7, R6 ;  /* 0x000000070b077c24 */ /* 0x000fe4000f8e0206 */
[----:B------:R-:W-:Y:S01]  /*05b0*/  FMUL R17, R12, R17 ;  /* 0x000000110c117220 */ /* 0x000fe20000400000 */
[----:B---3--:R-:W-:Y:S01]  /*05c0*/  IMAD.WIDE R10, R13, 0x4, R4 ;  /* 0x000000040d0a7825 */ /* 0x008fe200078e0204 */
[----:B------:R-:W-:-:S03]  /*05d0*/  PLOP3.LUT P4, PT, P2, P1, PT, 0x8f, 0xf8 ;  /* 0x0000000000f8781c */ /* 0x000fc60001783177 */
[----:B------:R-:W-:-:S04]  /*05e0*/  IMAD.WIDE R8, R9, 0x4, R4 ;  /* 0x0000000409087825 */ /* 0x000fc800078e0204 */
[----:B------:R-:W-:-:S04]  /*05f0*/  IMAD.WIDE R12, R23, 0x4, R4 ;  /* 0x00000004170c7825 */ /* 0x000fc800078e0204 */
[----:B------:R-:W-:Y:S01]  /*0600*/  IMAD.WIDE R4, R7, 0x4, R4 ;  /* 0x0000000407047825 */ /* 0x000fe200078e0204 */
[----:B------:R-:W-:Y:S06]  /*0610*/  @P3 BRA `(.L_x_33) ;  /* 0x00000000001c3947 */ /* 0x000fec0003800000 */
[----:B------:R-:W-:-:S04]  /*0620*/  ISETP.GE.AND P3, PT, R6, UR7, PT ;  /* 0x0000000706007c0c */ /* 0x000fc8000bf66270 */
[----:B------:R-:W-:-:S13]  /*0630*/  ISETP.LT.OR P3, PT, R6, RZ, P3 ;  /* 0x000000ff0600720c */ /* 0x000fda0001f61670 */
[----:B------:R-:W-:Y:S05]  /*0640*/  @P3 BRA `(.L_x_33) ;  /* 0x0000000000103947 */ /* 0x000fea0003800000 */
[----:B------:R-:W2:Y:S01]  /*0650*/  LDG.E R7, desc[UR4][R2.64] ;  /* 0x0000000402077981 */ /* 0x000ea2000c1e1900 */
[----:B------:R-:W-:-:S04]  /*0660*/  FMUL R22, R17, R20 ;  /* 0x0000001411167220 */ /* 0x000fc80000400000 */
[----:B--2---:R-:W-:-:S05]  /*0670*/  FMUL R7, R7, R22 ;  /* 0x0000001607077220 */ /* 0x004fca0000400000 */
[----:B------:R0:W-:Y:S02]  /*0680*/  REDG.E.ADD.F32.FTZ.RN.STRONG.GPU desc[UR4][R4.64], R7 ;  /* 0x00000007040079a6 */ /* 0x0001e4000c12f304 */
.L_x_33:
[----:B------:R-:W-:Y:S05]  /*0690*/  BSYNC.RECONVERGENT B0 ;  /* 0x0000000000007941 */ /* 0x000fea0003800200 */
.L_x_32:
[----:B------:R-:W-:Y:S04]  /*06a0*/  BSSY.RECONVERGENT B0, `(.L_x_34) ;  /* 0x0000009000007945 */ /* 0x000fe80003800200 */
[----:B------:R-:W-:Y:S05]  /*06b0*/  @P4 BRA `(.L_x_35) ;  /* 0x00000000001c4947 */ /* 0x000fea0003800000 */
[----:B------:R-:W-:-:S04]  /*06c0*/  ISETP.GE.AND P3, PT, R6, UR7, PT ;  /* 0x0000000706007c0c */ /* 0x000fc8000bf66270 */
[----:B------:R-:W-:-:S13]  /*06d0*/  ISETP.LT.OR P3, PT, R6, RZ, P3 ;  /* 0x000000ff0600720c */ /* 0x000fda0001f61670 */
[----:B------:R-:W-:Y:S05]  /*06e0*/  @P3 BRA `(.L_x_35) ;  /* 0x0000000000103947 */ /* 0x000fea0003800000 */
[----:B0-----:R-:W2:Y:S01]  /*06f0*/  LDG.E R7, desc[UR4][R2.64] ;  /* 0x0000000402077981 */ /* 0x001ea2000c1e1900 */
[----:B------:R-:W-:-:S04]  /*0700*/  FMUL R22, R20, R15 ;  /* 0x0000000f14167220 */ /* 0x000fc80000400000 */
[----:B--2---:R-:W-:-:S05]  /*0710*/  FMUL R7, R7, R22 ;  /* 0x0000001607077220 */ /* 0x004fca0000400000 */
[----:B------:R1:W-:Y:S02]  /*0720*/  REDG.E.ADD.F32.FTZ.RN.STRONG.GPU desc[UR4][R8.64], R7 ;  /* 0x00000007080079a6 */ /* 0x0003e4000c12f304 */
.L_x_35:
[----:B------:R-:W-:Y:S05]  /*0730*/  BSYNC.RECONVERGENT B0 ;  /* 0x0000000000007941 */ /* 0x000fea0003800200 */
.L_x_34:
[----:B------:R-:W-:Y:S04]  /*0740*/  BSSY.RECONVERGENT B0, `(.L_x_36) ;  /* 0x000000c000007945 */ /* 0x000fe80003800200 */
[----:B------:R-:W-:Y:S05]  /*0750*/  @!P0 BRA `(.L_x_37) ;  /* 0x0000000000288947 */ /* 0x000fea0003800000 */
[----:B------:R-:W-:Y:S02]  /*0760*/  ISETP.GE.AND P4, PT, R14, UR9, PT ;  /* 0x000000090e007c0c */ /* 0x000fe4000bf86270 */
[----:B------:R-:W-:Y:S02]  /*0770*/  ISETP.GE.AND P3, PT, R6, UR7, PT ;  /* 0x0000000706007c0c */ /* 0x000fe4000bf66270 */
[----:B------:R-:W-:Y:S02]  /*0780*/  ISETP.LT.OR P4, PT, R0, -0x1, P4 ;  /* 0xffffffff0000780c */ /* 0x000fe40002781670 */
[----:B------:R-:W-:-:S04]  /*0790*/  ISETP.LT.OR P3, PT, R6, RZ, P3 ;  /* 0x000000ff0600720c */ /* 0x000fc80001f61670 */
[----:B------:R-:W-:-:S13]  /*07a0*/  PLOP3.LUT P4, PT, P4, P3, PT, 0xf8, 0x8f ;  /* 0x00000000008f781c */ /* 0x000fda0002787f70 */
[----:B------:R-:W-:Y:S05]  /*07b0*/  @P4 BRA `(.L_x_37) ;  /* 0x0000000000104947 */ /* 0x000fea0003800000 */
[----:B01----:R-:W2:Y:S01]  /*07c0*/  LDG.E R7, desc[UR4][R2.64] ;  /* 0x0000000402077981 */ /* 0x003ea2000c1e1900 */
[----:B------:R-:W-:-:S04]  /*07d0*/  FMUL R22, R20, R18 ;  /* 0x0000001214167220 */ /* 0x000fc80000400000 */
[----:B--2---:R-:W-:-:S05]  /*07e0*/  FMUL R7, R7, R22 ;  /* 0x0000001607077220 */ /* 0x004fca0000400000 */
[----:B------:R2:W-:Y:S02]  /*07f0*/  REDG.E.ADD.F32.FTZ.RN.STRONG.GPU desc[UR4][R10.64], R7 ;  /* 0x000000070a0079a6 */ /* 0x0005e4000c12f304 */
.L_x_37:
[----:B------:R-:W-:Y:S05]  /*0800*/  BSYNC.RECONVERGENT B0 ;  /* 0x0000000000007941 */ /* 0x000fea0003800200 */
.L_x_36:
        /* <DEDUP_REMOVED lines=8> */
[----:B012---:R-:W2:Y:S01]  /*0890*/  LDG.E R7, desc[UR4][R2.64] ;  /* 0x0000000402077981 */ /* 0x007ea2000c1e1900 */
[----:B------:R-:W-:-:S04]  /*08a0*/  FMUL R20, R20, R16 ;  /* 0x0000001014147220 */ /* 0x000fc80000400000 */
[----:B--2---:R-:W-:-:S05]  /*08b0*/  FMUL R7, R7, R20 ;  /* 0x0000001407077220 */ /* 0x004fca0000400000 */
[----:B------:R3:W-:Y:S02]  /*08c0*/  REDG.E.ADD.F32.FTZ.RN.STRONG.GPU desc[UR4][R12.64], R7 ;  /* 0x000000070c0079a6 */ /* 0x0007e4000c12f304 */
.L_x_39:
[----:B------:R-:W-:Y:S05]  /*08d0*/  BSYNC.RECONVERGENT B0 ;  /* 0x0000000000007941 */ /* 0x000fea0003800200 */
.L_x_38:
[----:B------:R-:W-:Y:S04]  /*08e0*/  BSSY.RECONVERGENT B0, `(.L_x_40) ;  /* 0x000000a000007945 */ /* 0x000fe80003800200 */
[----:B------:R-:W-:Y:S05]  /*08f0*/  @!P0 BRA `(.L_x_41) ;  /* 0x0000000000208947 */ /* 0x000fea0003800000 */
[----:B------:R-:W-:-:S04]  /*0900*/  ISETP.GE.AND P3, PT, R21, UR7, PT ;  /* 0x0000000715007c0c */ /* 0x000fc8000bf66270 */
[----:B------:R-:W-:-:S04]  /*0910*/  ISETP.LT.OR P3, PT, R6, -0x1, P3 ;  /* 0xffffffff0600780c */ /* 0x000fc80001f61670 */
[----:B------:R-:W-:-:S13]  /*0920*/  PLOP3.LUT P3, PT, P1, P3, PT, 0xf8, 0x8f ;  /* 0x00000000008f781c */ /* 0x000fda0000f67f70 */
[----:B------:R-:W-:Y:S05]  /*0930*/  @P3 BRA `(.L_x_41) ;  /* 0x0000000000103947 */ /* 0x000fea0003800000 */
[----:B0123--:R-:W2:Y:S01]  /*0940*/  LDG.E R7, desc[UR4][R2.64] ;  /* 0x0000000402077981 */ /* 0x00fea2000c1e1900 */
[----:B------:R-:W-:-:S04]  /*0950*/  FMUL R20, R17, R19 ;  /* 0x0000001311147220 */ /* 0x000fc80000400000 */
[----:B--2---:R-:W-:-:S05]  /*0960*/  FMUL R7, R7, R20 ;  /* 0x0000001407077220 */ /* 0x004fca0000400000 */
[----:B------:R4:W-:Y:S02]  /*0970*/  REDG.E.ADD.F32.FTZ.RN.STRONG.GPU desc[UR4][R4.64+0x4], R7 ;  /* 0x00000407040079a6 */ /* 0x0009e4000c12f304 */
.L_x_41:
[----:B------:R-:W-:Y:S05]  /*0980*/  BSYNC.RECONVERGENT B0 ;  /* 0x0000000000007941 */ /* 0x000fea0003800200 */
.L_x_40:
[----:B------:R-:W-:Y:S04]  /*0990*/  BSSY.RECONVERGENT B0, `(.L_x_42) ;  /* 0x000000a000007945 */ /* 0x000fe80003800200 */
[----:B------:R-:W-:Y:S05]  /*09a0*/  @!P2 BRA `(.L_x_43) ;  /* 0x000000000020a947 */ /* 0x000fea0003800000 */
[----:B------:R-:W-:-:S04]  /*09b0*/  ISETP.GE.AND P3, PT, R21, UR7, PT ;  /* 0x0000000715007c0c */ /* 0x000fc8000bf66270 */
[----:B------:R-:W-:-:S04]  /*09c0*/  ISETP.LT.OR P3, PT, R6, -0x1, P3 ;  /* 0xffffffff0600780c */ /* 0x000fc80001f61670 */
[----:B------:R-:W-:-:S13]  /*09d0*/  PLOP3.LUT P3, PT, P1, P3, PT, 0xf8, 0x8f ;  /* 0x00000000008f781c */ /* 0x000fda0000f67f70 */
[----:B------:R-:W-:Y:S05]  /*09e0*/  @P3 BRA `(.L_x_43) ;  /* 0x0000000000103947 */ /* 0x000fea0003800000 */
[----:B0---4-:R-:W4:Y:S01]  /*09f0*/  LDG.E R4, desc[UR4][R2.64] ;  /* 0x0000000402047981 */ /* 0x011f22000c1e1900 */
[----:B------:R-:W-:-:S04]  /*0a00*/  FMUL R15, R15, R19 ;  /* 0x000000130f0f7220 */ /* 0x000fc80000400000 */
[----:B----4-:R-:W-:-:S05]  /*0a10*/  FMUL R15, R4, R15 ;  /* 0x0000000f040f7220 */ /* 0x010fca0000400000 */
[----:B------:R0:W-:Y:S02]  /*0a20*/  REDG.E.ADD.F32.FTZ.RN.STRONG.GPU desc[UR4][R8.64+0x4], R15 ;  /* 0x0000040f080079a6 */ /* 0x0001e4000c12f304 */
.L_x_43:
[----:B------:R-:W-:Y:S05]  /*0a30*/  BSYNC.RECONVERGENT B0 ;  /* 0x0000000000007941 */ /* 0x000fea0003800200 */
.L_x_42:
[----:B------:R-:W-:Y:S04]  /*0a40*/  BSSY.RECONVERGENT B0, `(.L_x_44) ;  /* 0x000000c000007945 */ /* 0x000fe80003800200 */
[----:B------:R-:W-:Y:S05]  /*0a50*/  @!P0 BRA `(.L_x_45) ;  /* 0x0000000000288947 */ /* 0x000fea0003800000 */
[----:B------:R-:W-:Y:S02]  /*0a60*/  ISETP.GE.AND P0, PT, R14, UR9, PT ;  /* 0x000000090e007c0c */ /* 0x000fe4000bf06270 */
[----:B------:R-:W-:Y:S02]  /*0a70*/  ISETP.GE.AND P1, PT, R21, UR7, PT ;  /* 0x0000000715007c0c */ /* 0x000fe4000bf26270 */
[----:B------:R-:W-:Y:S02]  /*0a80*/  ISETP.LT.OR P0, PT, R0, -0x1, P0 ;  /* 0xffffffff0000780c */ /* 0x000fe40000701670 */
[----:B------:R-:W-:-:S04]  /*0a90*/  ISETP.LT.OR P1, PT, R6, -0x1, P1 ;  /* 0xffffffff0600780c */ /* 0x000fc80000f21670 */
[----:B------:R-:W-:-:S13]  /*0aa0*/  PLOP3.LUT P0, PT, P0, P1, PT, 0xf8, 0x8f ;  /* 0x00000000008f781c */ /* 0x000fda0000703f70 */
[----:B------:R-:W-:Y:S05]  /*0ab0*/  @P0 BRA `(.L_x_45) ;  /* 0x0000000000100947 */ /* 0x000fea0003800000 */
[----:B0---4-:R-:W4:Y:S01]  /*0ac0*/  LDG.E R4, desc[UR4][R2.64] ;  /* 0x0000000402047981 */ /* 0x011f22000c1e1900 */
[----:B------:R-:W-:-:S04]  /*0ad0*/  FMUL R5, R18, R19 ;  /* 0x0000001312057220 */ /* 0x000fc80000400000 */
[----:B----4-:R-:W-:-:S05]  /*0ae0*/  FMUL R5, R4, R5 ;  /* 0x0000000504057220 */ /* 0x010fca0000400000 */
[----:B------:R0:W-:Y:S02]  /*0af0*/  REDG.E.ADD.F32.FTZ.RN.STRONG.GPU desc[UR4][R10.64+0x4], R5 ;  /* 0x000004050a0079a6 */ /* 0x0001e4000c12f304 */
.L_x_45:
[----:B------:R-:W-:Y:S05]  /*0b00*/  BSYNC.RECONVERGENT B0 ;  /* 0x0000000000007941 */ /* 0x000fea0003800200 */
.L_x_44:
[----:B------:R-:W-:Y:S05]  /*0b10*/  @!P2 EXIT ;  /* 0x000000000000a94d */ /* 0x000fea0003800000 */
[----:B------:R-:W-:-:S04]  /*0b20*/  ISETP.GE.AND P0, PT, R14, UR9, PT ;  /* 0x000000090e007c0c */ /* 0x000fc8000bf06270 */
[----:B------:R-:W-:-:S13]  /*0b30*/  ISETP.LT.OR P0, PT, R0, -0x1, P0 ;  /* 0xffffffff0000780c */ /* 0x000fda0000701670 */
[----:B------:R-:W-:Y:S05]  /*0b40*/  @P0 EXIT ;  /* 0x000000000000094d */ /* 0x000fea0003800000 */
[----:B------:R-:W-:-:S04]  /*0b50*/  ISETP.GE.AND P0, PT, R21, UR7, PT ;  /* 0x0000000715007c0c */ /* 0x000fc8000bf06270 */
[----:B------:R-:W-:-:S13]  /*0b60*/  ISETP.LT.OR P0, PT, R6, -0x1, P0 ;  /* 0xffffffff0600780c */ /* 0x000fda0000701670 */
[----:B------:R-:W-:Y:S05]  /*0b70*/  @P0 EXIT ;  /* 0x000000000000094d */ /* 0x000fea0003800000 */
[----:B------:R-:W5:Y:S01]  /*0b80*/  LDG.E R2, desc[UR4][R2.64] ;  /* 0x0000000402027981 */ /* 0x000f62000c1e1900 */
[----:B------:R-:W-:-:S04]  /*0b90*/  FMUL R19, R16, R19 ;  /* 0x0000001310137220 */ /* 0x000fc80000400000 */
[----:B-----5:R-:W-:-:S05]  /*0ba0*/  FMUL R19, R2, R19 ;  /* 0x0000001302137220 */ /* 0x020fca0000400000 */
[----:B------:R-:W-:Y:S01]  /*0bb0*/  REDG.E.ADD.F32.FTZ.RN.STRONG.GPU desc[UR4][R12.64+0x4], R19 ;  /* 0x000004130c0079a6 */ /* 0x000fe2000c12f304 */
[----:B------:R-:W-:Y:S05]  /*0bc0*/  EXIT ;  /* 0x000000000000794d */ /* 0x000fea0003800000 */
.L_x_46:
        /* <DEDUP_REMOVED lines=11> */
.L_x_78:


//--------------------- .text._Z24affineLinearWarp3DKernelPKfS0_S0_Pfiii --------------------------
	.section	.text._Z24affineLinearWarp3DKernelPKfS0_S0_Pfiii,"ax",@progbits
	.align	128
        .global         _Z24affineLinearWarp3DKernelPKfS0_S0_Pfiii
        .type           _Z24affineLinearWarp3DKernelPKfS0_S0_Pfiii,@function
        .size           _Z24affineLinearWarp3DKernelPKfS0_S0_Pfiii,(.L_x_79 - _Z24affineLinearWarp3DKernelPKfS0_S0_Pfiii)
        .other          _Z24affineLinearWarp3DKernelPKfS0_S0_Pfiii,@"STO_CUDA_ENTRY STV_DEFAULT"
_Z24affineLinearWarp3DKernelPKfS0_S0_Pfiii:
.text._Z24affineLinearWarp3DKernelPKfS0_S0_Pfiii:
        /* <DEDUP_REMOVED lines=101> */
[----:B------:R-:W2:Y:S04]  /*0650*/  LDG.E R7, desc[UR4][R4.64] ;  /* 0x0000000404077981 */ /* 0x000ea8000c1e1900 */
[----:B------:R-:W2:Y:S01]  /*0660*/  LDG.E R22, desc[UR4][R2.64] ;  /* 0x0000000402167981 */ /* 0x000ea2000c1e1900 */
[----:B------:R-:W-:-:S04]  /*0670*/  FMUL R23, R17, R20 ;  /* 0x0000001411177220 */ /* 0x000fc80000400000 */
[----:B--2---:R-:W-:-:S05]  /*0680*/  FFMA R7, R7, R23, R22 ;  /* 0x0000001707077223 */ /* 0x004fca0000000016 */
[----:B------:R0:W-:Y:S02]  /*0690*/  STG.E desc[UR4][R2.64], R7 ;  /* 0x0000000702007986 */ /* 0x0001e4000c101904 */
.L_x_48:
[----:B------:R-:W-:Y:S05]  /*06a0*/  BSYNC.RECONVERGENT B0 ;  /* 0x0000000000007941 */ /* 0x000fea0003800200 */
.L_x_47:
[----:B------:R-:W-:Y:S04]  /*06b0*/  BSSY.RECONVERGENT B0, `(.L_x_49) ;  /* 0x000000a000007945 */ /* 0x000fe80003800200 */
[----:B------:R-:W-:Y:S05]  /*06c0*/  @P4 BRA `(.L_x_50) ;  /* 0x0000000000204947 */ /* 0x000fea0003800000 */
[----:B------:R-:W-:-:S04]  /*06d0*/  ISETP.GE.AND P3, PT, R6, UR7, PT ;  /* 0x0000000706007c0c */ /* 0x000fc8000bf66270 */
[----:B------:R-:W-:-:S13]  /*06e0*/  ISETP.LT.OR P3, PT, R6, RZ, P3 ;  /* 0x000000ff0600720c */ /* 0x000fda0001f61670 */
[----:B------:R-:W-:Y:S05]  /*06f0*/  @P3 BRA `(.L_x_50) ;  /* 0x0000000000143947 */ /* 0x000fea0003800000 */
[----:B0-----:R-:W2:Y:S04]  /*0700*/  LDG.E R7, desc[UR4][R8.64] ;  /* 0x0000000408077981 */ /* 0x001ea8000c1e1900 */
[----:B------:R-:W2:Y:S01]  /*0710*/  LDG.E R24, desc[UR4][R2.64] ;  /* 0x0000000402187981 */ /* 0x000ea2000c1e1900 */
[----:B------:R-:W-:-:S04]  /*0720*/  FMUL R22, R20, R15 ;  /* 0x0000000f14167220 */ /* 0x000fc80000400000 */
[----:B--2---:R-:W-:-:S05]  /*0730*/  FFMA R7, R7, R22, R24 ;  /* 0x0000001607077223 */ /* 0x004fca0000000018 */
[----:B------:R1:W-:Y:S02]  /*0740*/  STG.E desc[UR4][R2.64], R7 ;  /* 0x0000000702007986 */ /* 0x0003e4000c101904 */
.L_x_50:
[----:B------:R-:W-:Y:S05]  /*0750*/  BSYNC.RECONVERGENT B0 ;  /* 0x0000000000007941 */ /* 0x000fea0003800200 */
.L_x_49:
        /* <DEDUP_REMOVED lines=8> */
[----:B01----:R-:W2:Y:S04]  /*07e0*/  LDG.E R7, desc[UR4][R10.64] ;  /* 0x000000040a077981 */ /* 0x003ea8000c1e1900 */
[----:B------:R-:W2:Y:S01]  /*07f0*/  LDG.E R24, desc[UR4][R2.64] ;  /* 0x0000000402187981 */ /* 0x000ea2000c1e1900 */
[----:B------:R-:W-:-:S04]  /*0800*/  FMUL R22, R20, R18 ;  /* 0x0000001214167220 */ /* 0x000fc80000400000 */
[----:B--2---:R-:W-:-:S05]  /*0810*/  FFMA R7, R7, R22, R24 ;  /* 0x0000001607077223 */ /* 0x004fca0000000018 */
[----:B------:R2:W-:Y:S02]  /*0820*/  STG.E desc[UR4][R2.64], R7 ;  /* 0x0000000702007986 */ /* 0x0005e4000c101904 */
.L_x_52:
[----:B------:R-:W-:Y:S05]  /*0830*/  BSYNC.RECONVERGENT B0 ;  /* 0x0000000000007941 */ /* 0x000fea0003800200 */
.L_x_51:
        /* <DEDUP_REMOVED lines=8> */
[----:B012---:R-:W2:Y:S04]  /*08c0*/  LDG.E R7, desc[UR4][R12.64] ;  /* 0x000000040c077981 */ /* 0x007ea8000c1e1900 */
[----:B------:R-:W2:Y:S01]  /*08d0*/  LDG.E R22, desc[UR4][R2.64] ;  /* 0x0000000402167981 */ /* 0x000ea2000c1e1900 */
[----:B------:R-:W-:-:S04]  /*08e0*/  FMUL R20, R20, R16 ;  /* 0x0000001014147220 */ /* 0x000fc80000400000 */
[----:B--2---:R-:W-:-:S05]  /*08f0*/  FFMA R7, R7, R20, R22 ;  /* 0x0000001407077223 */ /* 0x004fca0000000016 */
[----:B------:R3:W-:Y:S02]  /*0900*/  STG.E desc[UR4][R2.64], R7 ;  /* 0x0000000702007986 */ /* 0x0007e4000c101904 */
.L_x_54:
[----:B------:R-:W-:Y:S05]  /*0910*/  BSYNC.RECONVERGENT B0 ;  /* 0x0000000000007941 */ /* 0x000fea0003800200 */
.L_x_53:
[----:B------:R-:W-:Y:S04]  /*0920*/  BSSY.RECONVERGENT B0, `(.L_x_55) ;  /* 0x000000b000007945 */ /* 0x000fe80003800200 */
[----:B------:R-:W-:Y:S05]  /*0930*/  @!P0 BRA `(.L_x_56) ;  /* 0x0000000000248947 */ /* 0x000fea0003800000 */
[----:B------:R-:W-:-:S04]  /*0940*/  ISETP.GE.AND P3, PT, R21, UR7, PT ;  /* 0x0000000715007c0c */ /* 0x000fc8000bf66270 */
[----:B------:R-:W-:-:S04]  /*0950*/  ISETP.LT.OR P3, PT, R6, -0x1, P3 ;  /* 0xffffffff0600780c */ /* 0x000fc80001f61670 */
[----:B------:R-:W-:-:S13]  /*0960*/  PLOP3.LUT P3, PT, P1, P3, PT, 0xf8, 0x8f ;  /* 0x00000000008f781c */ /* 0x000fda0000f67f70 */
[----:B------:R-:W-:Y:S05]  /*0970*/  @P3 BRA `(.L_x_56) ;  /* 0x0000000000143947 */ /* 0x000fea0003800000 */
[----:B------:R-:W4:Y:S04]  /*0980*/  LDG.E R4, desc[UR4][R4.64+0x4] ;  /* 0x0000040404047981 */ /* 0x000f28000c1e1900 */
[----:B0123--:R-:W4:Y:S01]  /*0990*/  LDG.E R7, desc[UR4][R2.64] ;  /* 0x0000000402077981 */ /* 0x00ff22000c1e1900 */
[----:B------:R-:W-:-:S04]  /*09a0*/  FMUL R17, R17, R19 ;  /* 0x0000001311117220 */ /* 0x000fc80000400000 */
[----:B----4-:R-:W-:-:S05]  /*09b0*/  FFMA R17, R4, R17, R7 ;  /* 0x0000001104117223 */ /* 0x010fca0000000007 */
[----:B------:R4:W-:Y:S02]  /*09c0*/  STG.E desc[UR4][R2.64], R17 ;  /* 0x0000001102007986 */ /* 0x0009e4000c101904 */
.L_x_56:
[----:B------:R-:W-:Y:S05]  /*09d0*/  BSYNC.RECONVERGENT B0 ;  /* 0x0000000000007941 */ /* 0x000fea0003800200 */
.L_x_55:
[----:B------:R-:W-:Y:S04]  /*09e0*/  BSSY.RECONVERGENT B0, `(.L_x_57) ;  /* 0x000000b000007945 */ /* 0x000fe80003800200 */
[----:B------:R-:W-:Y:S05]  /*09f0*/  @!P2 BRA `(.L_x_58) ;  /* 0x000000000024a947 */ /* 0x000fea0003800000 */
[----:B------:R-:W-:-:S04]  /*0a00*/  ISETP.GE.AND P3, PT, R21, UR7, PT ;  /* 0x0000000715007c0c */ /* 0x000fc8000bf66270 */
[----:B------:R-:W-:-:S04]  /*0a10*/  ISETP.LT.OR P3, PT, R6, -0x1, P3 ;  /* 0xffffffff0600780c */ /* 0x000fc80001f61670 */
[----:B------:R-:W-:-:S13]  /*0a20*/  PLOP3.LUT P3, PT, P1, P3, PT, 0xf8, 0x8f ;  /* 0x00000000008f781c */ /* 0x000fda0000f67f70 */
[----:B------:R-:W-:Y:S05]  /*0a30*/  @P3 BRA `(.L_x_58) ;  /* 0x0000000000143947 */ /* 0x000fea0003800000 */
[----:B------:R-:W5:Y:S04]  /*0a40*/  LDG.E R8, desc[UR4][R8.64+0x4] ;  /* 0x0000040408087981 */ /* 0x000f68000c1e1900 */
[----:B------:R-:W5:Y:S01]  /*0a50*/  LDG.E R5, desc[UR4][R2.64] ;  /* 0x0000000402057981 */ /* 0x000f62000c1e1900 */
[----:B------:R-:W-:-:S04]  /*0a60*/  FMUL R15, R15, R19 ;  /* 0x000000130f0f7220 */ /* 0x000fc80000400000 */
[----:B-----5:R-:W-:-:S05]  /*0a70*/  FFMA R15, R8, R15, R5 ;  /* 0x0000000f080f7223 */ /* 0x020fca0000000005 */
[----:B------:R0:W-:Y:S02]  /*0a80*/  STG.E desc[UR4][R2.64], R15 ;  /* 0x0000000f02007986 */ /* 0x0001e4000c101904 */
.L_x_58:
[----:B------:R-:W-:Y:S05]  /*0a90*/  BSYNC.RECONVERGENT B0 ;  /* 0x0000000000007941 */ /* 0x000fea0003800200 */
.L_x_57:
        /* <DEDUP_REMOVED lines=8> */
[----:B------:R-:W5:Y:S04]  /*0b20*/  LDG.E R10, desc[UR4][R10.64+0x4] ;  /* 0x000004040a0a7981 */ /* 0x000f68000c1e1900 */
[----:B0123--:R-:W5:Y:S01]  /*0b30*/  LDG.E R7, desc[UR4][R2.64] ;  /* 0x0000000402077981 */ /* 0x00ff62000c1e1900 */
[----:B------:R-:W-:-:S04]  /*0b40*/  FMUL R5, R18, R19 ;  /* 0x0000001312057220 */ /* 0x000fc80000400000 */
[----:B-----5:R-:W-:-:S05]  /*0b50*/  FFMA R5, R10, R5, R7 ;  /* 0x000000050a057223 */ /* 0x020fca0000000007 */
[----:B------:R0:W-:Y:S02]  /*0b60*/  STG.E desc[UR4][R2.64], R5 ;  /* 0x0000000502007986 */ /* 0x0001e4000c101904 */
.L_x_60:
[----:B------:R-:W-:Y:S05]  /*0b70*/  BSYNC.RECONVERGENT B0 ;  /* 0x0000000000007941 */ /* 0x000fea0003800200 */
.L_x_59:
[----:B------:R-:W-:Y:S05]  /*0b80*/  @!P2 EXIT ;  /* 0x000000000000a94d */ /* 0x000fea0003800000 */
[----:B------:R-:W-:-:S04]  /*0b90*/  ISETP.GE.AND P0, PT, R14, UR9, PT ;  /* 0x000000090e007c0c */ /* 0x000fc8000bf06270 */
[----:B------:R-:W-:-:S13]  /*0ba0*/  ISETP.LT.OR P0, PT, R0, -0x1, P0 ;  /* 0xffffffff0000780c */ /* 0x000fda0000701670 */
[----:B------:R-:W-:Y:S05]  /*0bb0*/  @P0 EXIT ;  /* 0x000000000000094d */ /* 0x000fea0003800000 */
[----:B------:R-:W-:-:S04]  /*0bc0*/  ISETP.GE.AND P0, PT, R21, UR7, PT ;  /* 0x0000000715007c0c */ /* 0x000fc8000bf06270 */
[----:B------:R-:W-:-:S13]  /*0bd0*/  ISETP.LT.OR P0, PT, R6, -0x1, P0 ;  /* 0xffffffff0600780c */ /* 0x000fda0000701670 */
[----:B------:R-:W-:Y:S05]  /*0be0*/  @P0 EXIT ;  /* 0x000000000000094d */ /* 0x000fea0003800000 */
[----:B------:R-:W5:Y:S04]  /*0bf0*/  LDG.E R12, desc[UR4][R12.64+0x4] ;  /* 0x000004040c0c7981 */ /* 0x000f68000c1e1900 */
[----:B0-----:R-:W5:Y:S01]  /*0c00*/  LDG.E R5, desc[UR4][R2.64] ;  /* 0x0000000402057981 */ /* 0x001f62000c1e1900 */
[----:B------:R-:W-:-:S04]  /*0c10*/  FMUL R19, R16, R19 ;  /* 0x0000001310137220 */ /* 0x000fc80000400000 */
[----:B-----5:R-:W-:-:S05]  /*0c20*/  FFMA R19, R12, R19, R5 ;  /* 0x000000130c137223 */ /* 0x020fca0000000005 */
[----:B------:R-:W-:Y:S01]  /*0c30*/  STG.E desc[UR4][R2.64], R19 ;  /* 0x0000001302007986 */ /* 0x000fe2000c101904 */
[----:B------:R-:W-:Y:S05]  /*0c40*/  EXIT ;  /* 0x000000000000794d */ /* 0x000fea0003800000 */
.L_x_61:
        /* <DEDUP_REMOVED lines=11> */
.L_x_79:


//--------------------- .text._Z31adjointAffineLinearWarp2DKernelPKfS0_S0_Pfii --------------------------
	.section	.text._Z31adjointAffineLinearWarp2DKernelPKfS0_S0_Pfii,"ax",@progbits
	.align	128
        .global         _Z31adjointAffineLinearWarp2DKernelPKfS0_S0_Pfii
        .type           _Z31adjointAffineLinearWarp2DKernelPKfS0_S0_Pfii,@function
        .size           _Z31adjointAffineLinearWarp2DKernelPKfS0_S0_Pfii,(.L_x_80 - _Z31adjointAffineLinearWarp2DKernelPKfS0_S0_Pfii)
        .other          _Z31adjointAffineLinearWarp2DKernelPKfS0_S0_Pfii,@"STO_CUDA_ENTRY STV_DEFAULT"
_Z31adjointAffineLinearWarp2DKernelPKfS0_S0_Pfii:
.text._Z31adjointAffineLinearWarp2DKernelPKfS0_S0_Pfii:
        /* <DEDUP_REMOVED lines=16> */
[----:B0-----:R-:W2:Y:S04]  /*0100*/  LDG.E R6, desc[UR4][R4.64+0x4] ;  /* 0x0000040404067981 */ /* 0x001ea8000c1e1900 */
[----:B------:R-:W3:Y:S04]  /*0110*/  LDG.E R0, desc[UR4][R4.64] ;  /* 0x0000000404007981 */ /* 0x000ee8000c1e1900 */
[----:B-1----:R-:W4:Y:S04]  /*0120*/  LDG.E R15, desc[UR4][R10.64] ;  /* 0x000000040a0f7981 */ /* 0x002f28000c1e1900 */
[----:B------:R-:W5:Y:S04]  /*0130*/  LDG.E R12, desc[UR4][R4.64+0xc] ;  /* 0x00000c04040c7981 */ /* 0x000f68000c1e1900 */
[----:B------:R0:W5:Y:S04]  /*0140*/  LDG.E R8, desc[UR4][R4.64+0x8] ;  /* 0x0000080404087981 */ /* 0x000168000c1e1900 */
[----:B------:R-:W5:Y:S01]  /*0150*/  LDG.E R17, desc[UR4][R10.64+0x4] ;  /* 0x000004040a117981 */ /* 0x000f62000c1e1900 */
[----:B------:R-:W-:-:S02]  /*0160*/  I2FP.F32.U32 R7, R9 ;  /* 0x0000000900077245 */ /* 0x000fc40000201000 */
[----:B------:R-:W-:Y:S01]  /*0170*/  I2FP.F32.S32 R3, R2 ;  /* 0x0000000200037245 */ /* 0x000fe20000201400 */
[----:B0-----:R-:W0:Y:S01]  /*0180*/  LDC.64 R4, c[0x0][0x380] ;  /* 0x0000e000ff047b82 */ /* 0x001e220000000a00 */
[----:B------:R-:W-:Y:S01]  /*0190*/  BSSY.RECONVERGENT B0, `(.L_x_62) ;  /* 0x000002e000007945 */ /* 0x000fe20003800200 */
[----:B--2---:R-:W-:-:S04]  /*01a0*/  FMUL R13, R6, R7 ;  /* 0x00000007060d7220 */ /* 0x004fc80000400000 */
[----:B---3--:R-:W-:-:S04]  /*01b0*/  FFMA R0, R0, R3, R13 ;  /* 0x0000000300007223 */ /* 0x008fc8000000000d */
[----:B----4-:R-:W-:Y:S01]  /*01c0*/  FADD R15, R0, R15 ;  /* 0x0000000f000f7221 */ /* 0x010fe20000000000 */
[----:B-----5:R-:W-:-:S03]  /*01d0*/  FMUL R12, R7, R12 ;  /* 0x0000000c070c7220 */ /* 0x020fc60000400000 */
[----:B------:R-:W1:Y:S01]  /*01e0*/  F2I.FLOOR.NTZ R6, R15 ;  /* 0x0000000f00067305 */ /* 0x000e620000207100 */
[----:B------:R-:W-:-:S04]  /*01f0*/  FFMA R8, R3, R8, R12 ;  /* 0x0000000803087223 */ /* 0x000fc8000000000c */
[----:B------:R-:W-:-:S04]  /*0200*/  FADD R8, R8, R17 ;  /* 0x0000001108087221 */ /* 0x000fc80000000000 */
[----:B------:R-:W2:Y:S01]  /*0210*/  F2I.FLOOR.NTZ R7, R8 ;  /* 0x0000000800077305 */ /* 0x000ea20000207100 */
[----:B-1----:R-:W-:-:S04]  /*0220*/  ISETP.GE.AND P0, PT, R6, UR6, PT ;  /* 0x0000000606007c0c */ /* 0x002fc8000bf06270 */
[C---:B------:R-:W-:Y:S02]  /*0230*/  ISETP.LT.OR P0, PT, R6.reuse, RZ, P0 ;  /* 0x000000ff0600720c */ /* 0x040fe40000701670 */
[----:B------:R-:W-:Y:S02]  /*0240*/  IADD3 R0, PT, PT, R6, 0x1, RZ ;  /* 0x0000000106007810 */ /* 0x000fe40007ffe0ff */
[----:B--2---:R-:W-:Y:S01]  /*0250*/  IADD3 R3, PT, PT, R7, 0x1, RZ ;  /* 0x0000000107037810 */ /* 0x004fe20007ffe0ff */
[----:B------:R-:W-:Y:S01]  /*0260*/  IMAD R17, R2, UR7, R9 ;  /* 0x0000000702117c24 */ /* 0x000fe2000f8e0209 */
[----:B------:R-:W-:Y:S02]  /*0270*/  I2FP.F32.S32 R12, R6 ;  /* 0x00000006000c7245 */ /* 0x000fe40000201400 */
[----:B------:R-:W-:Y:S02]  /*0280*/  I2FP.F32.S32 R13, R7 ;  /* 0x00000007000d7245 */ /* 0x000fe40000201400 */
[----:B------:R-:W-:-:S02]  /*0290*/  I2FP.F32.S32 R10, R0 ;  /* 0x00000000000a7245 */ /* 0x000fc40000201400 */
[----:B------:R-:W-:Y:S01]  /*02a0*/  I2FP.F32.S32 R11, R3 ;  /* 0x00000003000b7245 */ /* 0x000fe20000201400 */
[C---:B------:R-:W-:Y:S01]  /*02b0*/  FADD R2, R15.reuse, -R12 ;  /* 0x8000000c0f027221 */ /* 0x040fe20000000000 */
[----:B------:R-:W-:Y:S01]  /*02c0*/  FADD R9, R8, -R13 ;  /* 0x8000000d08097221 */ /* 0x000fe20000000000 */
[----:B------:R-:W-:Y:S01]  /*02d0*/  FADD R10, -R15, R10 ;  /* 0x0000000a0f0a7221 */ /* 0x000fe20000000100 */
[----:B0-----:R-:W-:-:S04]  /*02e0*/  IMAD.WIDE R4, R17, 0x4, R4 ;  /* 0x0000000411047825 */ /* 0x001fc800078e0204 */
[----:B------:R-:W-:Y:S01]  /*02f0*/  FADD R11, -R8, R11 ;  /* 0x0000000b080b7221 */ /* 0x000fe20000000100 */
[----:B------:R-:W-:Y:S06]  /*0300*/  @P0 BRA `(.L_x_63) ;  /* 0x0000000000580947 */ /* 0x000fec0003800000 */
[----:B------:R-:W-:Y:S01]  /*0310*/  ISETP.GE.AND P1, PT, R7, UR7, PT ;  /* 0x0000000707007c0c */ /* 0x000fe2000bf26270 */
[----:B------:R-:W-:Y:S01]  /*0320*/  BSSY.RECONVERGENT B1, `(.L_x_64) ;  /* 0x000000c000017945 */ /* 0x000fe20003800200 */
[----:B------:R-:W-:Y:S02]  /*0330*/  ISETP.GE.AND P0, PT, R3, UR7, PT ;  /* 0x0000000703007c0c */ /* 0x000fe4000bf06270 */
[C---:B------:R-:W-:Y:S02]  /*0340*/  ISETP.LT.OR P1, PT, R7.reuse, RZ, P1 ;  /* 0x000000ff0700720c */ /* 0x040fe40000f21670 */
[----:B------:R-:W-:-:S11]  /*0350*/  ISETP.LT.OR P0, PT, R7, -0x1, P0 ;  /* 0xffffffff0700780c */ /* 0x000fd60000701670 */
[----:B------:R-:W-:Y:S05]  /*0360*/  @P1 BRA `(.L_x_65) ;  /* 0x00000000001c1947 */ /* 0x000fea0003800000 */
[----:B------:R-:W2:Y:S01]  /*0370*/  LDG.E R8, desc[UR4][R4.64] ;  /* 0x0000000404087981 */ /* 0x000ea2000c1e1900 */
[----:B------:R-:W0:Y:S01]  /*0380*/  LDC.64 R12, c[0x0][0x398] ;  /* 0x0000e600ff0c7b82 */ /* 0x000e220000000a00 */
[----:B------:R-:W-:Y:S02]  /*0390*/  IMAD R15, R6, UR7, R7 ;  /* 0x00000007060f7c24 */ /* 0x000fe4000f8e0207 */
[----:B------:R-:W-:Y:S02]  /*03a0*/  FMUL R17, R10, R11 ;  /* 0x0000000b0a117220 */ /* 0x000fe40000400000 */
[----:B0-----:R-:W-:-:S04]  /*03b0*/  IMAD.WIDE.U32 R12, R15, 0x4, R12 ;  /* 0x000000040f0c7825 */ /* 0x001fc800078e000c */
[----:B--2---:R-:W-:-:S05]  /*03c0*/  FMUL R17, R8, R17 ;  /* 0x0000001108117220 */ /* 0x004fca0000400000 */
[----:B------:R0:W-:Y:S02]  /*03d0*/  REDG.E.ADD.F32.FTZ.RN.STRONG.GPU desc[UR4][R12.64], R17 ;  /* 0x000000110c0079a6 */ /* 0x0001e4000c12f304 */
.L_x_65:
[----:B------:R-:W-:Y:S05]  /*03e0*/  BSYNC.RECONVERGENT B1 ;  /* 0x0000000000017941 */ /* 0x000fea0003800200 */
.L_x_64:
[----:B------:R-:W-:Y:S05]  /*03f0*/  @P0 BRA `(.L_x_63) ;  /* 0x00000000001c0947 */ /* 0x000fea0003800000 */
[----:B------:R-:W2:Y:S01]  /*0400*/  LDG.E R8, desc[UR4][R4.64] ;  /* 0x0000000404087981 */ /* 0x000ea2000c1e1900 */
[----:B0-----:R-:W0:Y:S01]  /*0410*/  LDC.64 R12, c[0x0][0x398] ;  /* 0x0000e600ff0c7b82 */ /* 0x001e220000000a00 */
[----:B------:R-:W-:Y:S01]  /*0420*/  FMUL R17, R10, R9 ;  /* 0x000000090a117220 */ /* 0x000fe20000400000 */
[----:B------:R-:W-:-:S04]  /*0430*/  IMAD R15, R6, UR7, R3 ;  /* 0x00000007060f7c24 */ /* 0x000fc8000f8e0203 */
[----:B0-----:R-:W-:-:S04]  /*0440*/  IMAD.WIDE.U32 R12, R15, 0x4, R12 ;  /* 0x000000040f0c7825 */ /* 0x001fc800078e000c */
[----:B--2---:R-:W-:-:S05]  /*0450*/  FMUL R17, R8, R17 ;  /* 0x0000001108117220 */ /* 0x004fca0000400000 */
[----:B------:R1:W-:Y:S02]  /*0460*/  REDG.E.ADD.F32.FTZ.RN.STRONG.GPU desc[UR4][R12.64], R17 ;  /* 0x000000110c0079a6 */ /* 0x0003e4000c12f304 */
.L_x_63:
[----:B------:R-:W-:Y:S05]  /*0470*/  BSYNC.RECONVERGENT B0 ;  /* 0x0000000000007941 */ /* 0x000fea0003800200 */
.L_x_62:
[----:B------:R-:W-:-:S04]  /*0480*/  ISETP.GE.AND P0, PT, R0, UR6, PT ;  /* 0x0000000600007c0c */ /* 0x000fc8000bf06270 */
[----:B------:R-:W-:-:S13]  /*0490*/  ISETP.LT.OR P0, PT, R6, -0x1, P0 ;  /* 0xffffffff0600780c */ /* 0x000fda0000701670 */
[----:B------:R-:W-:Y:S05]  /*04a0*/  @P0 EXIT ;  /* 0x000000000000094d */ /* 0x000fea0003800000 */
[----:B------:R-:W-:Y:S01]  /*04b0*/  ISETP.GE.AND P1, PT, R7, UR7, PT ;  /* 0x0000000707007c0c */ /* 0x000fe2000bf26270 */
[----:B------:R-:W-:Y:S01]  /*04c0*/  BSSY.RECONVERGENT B0, `(.L_x_66) ;  /* 0x000000c000007945 */ /* 0x000fe20003800200 */
[----:B------:R-:W-:Y:S02]  /*04d0*/  ISETP.GE.AND P0, PT, R3, UR7, PT ;  /* 0x0000000703007c0c */ /* 0x000fe4000bf06270 */
[C---:B------:R-:W-:Y:S02]  /*04e0*/  ISETP.LT.OR P1, PT, R7.reuse, RZ, P1 ;  /* 0x000000ff0700720c */ /* 0x040fe40000f21670 */
[----:B------:R-:W-:-:S11]  /*04f0*/  ISETP.LT.OR P0, PT, R7, -0x1, P0 ;  /* 0xffffffff0700780c */ /* 0x000fd60000701670 */
[----:B------:R-:W-:Y:S05]  /*0500*/  @P1 BRA `(.L_x_67) ;  /* 0x00000000001c1947 */ /* 0x000fea0003800000 */
[----:B------:R-:W2:Y:S01]  /*0510*/  LDG.E R6, desc[UR4][R4.64] ;  /* 0x0000000404067981 */ /* 0x000ea2000c1e1900 */
[----:B01----:R-:W0:Y:S01]  /*0520*/  LDC.64 R12, c[0x0][0x398] ;  /* 0x0000e600ff0c7b82 */ /* 0x003e220000000a00 */
[----:B------:R-:W-:Y:S01]  /*0530*/  FMUL R11, R11, R2 ;  /* 0x000000020b0b7220 */ /* 0x000fe20000400000 */
[----:B------:R-:W-:-:S03]  /*0540*/  IMAD R7, R0, UR7, R7 ;  /* 0x0000000700077c24 */ /* 0x000fc6000f8e0207 */
[----:B--2---:R-:W-:Y:S01]  /*0550*/  FMUL R11, R6, R11 ;  /* 0x0000000b060b7220 */ /* 0x004fe20000400000 */
[----:B0-----:R-:W-:-:S05]  /*0560*/  IMAD.WIDE.U32 R6, R7, 0x4, R12 ;  /* 0x0000000407067825 */ /* 0x001fca00078e000c */
[----:B------:R2:W-:Y:S02]  /*0570*/  REDG.E.ADD.F32.FTZ.RN.STRONG.GPU desc[UR4][R6.64], R11 ;  /* 0x0000000b060079a6 */ /* 0x0005e4000c12f304 */
.L_x_67:
[----:B------:R-:W-:Y:S05]  /*0580*/  BSYNC.RECONVERGENT B0 ;  /* 0x0000000000007941 */ /* 0x000fea0003800200 */
.L_x_66:
[----:B------:R-:W-:Y:S05]  /*0590*/  @P0 EXIT ;  /* 0x000000000000094d */ /* 0x000fea0003800000 */
[----:B------:R-:W3:Y:S01]  /*05a0*/  LDG.E R4, desc[UR4][R4.64] ;  /* 0x0000000404047981 */ /* 0x000ee2000c1e1900 */
[----:B--2---:R-:W2:Y:S01]  /*05b0*/  LDC.64 R6, c[0x0][0x398] ;  /* 0x0000e600ff067b82 */ /* 0x004ea20000000a00 */
[----:B------:R-:W-:Y:S01]  /*05c0*/  FMUL R9, R9, R2 ;  /* 0x0000000209097220 */ /* 0x000fe20000400000 */
[----:B------:R-:W-:-:S04]  /*05d0*/  IMAD R3, R0, UR7, R3 ;  /* 0x0000000700037c24 */ /* 0x000fc8000f8e0203 */
[----:B--2---:R-:W-:-:S04]  /*05e0*/  IMAD.WIDE.U32 R2, R3, 0x4, R6 ;  /* 0x0000000403027825 */ /* 0x004fc800078e0006 */
[----:B---3--:R-:W-:-:S05]  /*05f0*/  FMUL R9, R4, R9 ;  /* 0x0000000904097220 */ /* 0x008fca0000400000 */
[----:B------:R-:W-:Y:S01]  /*0600*/  REDG.E.ADD.F32.FTZ.RN.STRONG.GPU desc[UR4][R2.64], R9 ;  /* 0x00000009020079a6 */ /* 0x000fe2000c12f304 */
[----:B------:R-:W-:Y:S05]  /*0610*/  EXIT ;  /* 0x000000000000794d */ /* 0x000fea0003800000 */
.L_x_68:
        /* <DEDUP_REMOVED lines=14> */
.L_x_80:


//--------------------- .text._Z24affineLinearWarp2DKernelPKfS0_S0_Pfii --------------------------
	.section	.text._Z24affineLinearWarp2DKernelPKfS0_S0_Pfii,"ax",@progbits
	.align	128
        .global         _Z24affineLinearWarp2DKernelPKfS0_S0_Pfii
        .type           _Z24affineLinearWarp2DKernelPKfS0_S0_Pfii,@function
        .size           _Z24affineLinearWarp2DKernelPKfS0_S0_Pfii,(.L_x_81 - _Z24affineLinearWarp2DKernelPKfS0_S0_Pfii)
        .other          _Z24affineLinearWarp2DKernelPKfS0_S0_Pfii,@"STO_CUDA_ENTRY STV_DEFAULT"
_Z24affineLinearWarp2DKernelPKfS0_S0_Pfii:
.text._Z24affineLinearWarp2DKernelPKfS0_S0_Pfii:
        /* <DEDUP_REMOVED lines=20> */
[----:B------:R0:W5:Y:S04]  /*0140*/  LDG.E R10, desc[UR4][R2.64+0x8] ;  /* 0x00000804020a7981 */ /* 0x000168000c1e1900 */
[----:B------:R-:W5:Y:S01]  /*0150*/  LDG.E R17, desc[UR4][R4.64+0x4] ;  /* 0x0000040404117981 */ /* 0x000f62000c1e1900 */
[----:B------:R-:W-:Y:S01]  /*0160*/  I2FP.F32.U32 R11, R0 ;  /* 0x00000000000b7245 */ /* 0x000fe20000201000 */
[----:B------:R-:W-:Y:S01]  /*0170*/  BSSY.RECONVERGENT B0, `(.L_x_69) ;  /* 0x000002e000007945 */ /* 0x000fe20003800200 */
[----:B------:R-:W-:Y:S01]  /*0180*/  I2FP.F32.S32 R7, R9 ;  /* 0x0000000900077245 */ /* 0x000fe20000201400 */
[----:B0-----:R-:W0:Y:S02]  /*0190*/  LDC.64 R2, c[0x0][0x398] ;  /* 0x0000e600ff027b82 */ /* 0x001e240000000a00 */
[----:B--2---:R-:W-:-:S04]  /*01a0*/  FMUL R13, R8, R11 ;  /* 0x0000000b080d7220 */ /* 0x004fc80000400000 */
[----:B---3--:R-:W-:Y:S01]  /*01b0*/  FFMA R6, R6, R7, R13 ;  /* 0x0000000706067223 */ /* 0x008fe2000000000d */
[----:B----4-:R-:W-:-:S03]  /*01c0*/  FMUL R12, R11, R12 ;  /* 0x0000000c0b0c7220 */ /* 0x010fc60000400000 */
[----:B-----5:R-:W-:Y:S01]  /*01d0*/  FADD R6, R6, R15 ;  /* 0x0000000f06067221 */ /* 0x020fe20000000000 */
[----:B------:R-:W-:-:S03]  /*01e0*/  FFMA R10, R7, R10, R12 ;  /* 0x0000000a070a7223 */ /* 0x000fc6000000000c */
[----:B------:R-:W1:Y:S01]  /*01f0*/  F2I.FLOOR.NTZ R7, R6 ;  /* 0x0000000600077305 */ /* 0x000e620000207100 */
[----:B------:R-:W-:Y:S01]  /*0200*/  FADD R10, R10, R17 ;  /* 0x000000110a0a7221 */ /* 0x000fe20000000000 */
[----:B------:R-:W-:-:S04]  /*0210*/  IMAD R17, R9, UR7, R0 ;  /* 0x0000000709117c24 */ /* 0x000fc8000f8e0200 */
[----:B0-----:R-:W-:Y:S02]  /*0220*/  IMAD.WIDE R2, R17, 0x4, R2 ;  /* 0x0000000411027825 */ /* 0x001fe400078e0202 */
[----:B------:R-:W0:Y:S01]  /*0230*/  F2I.FLOOR.NTZ R8, R10 ;  /* 0x0000000a00087305 */ /* 0x000e220000207100 */
[C---:B-1----:R-:W-:Y:S02]  /*0240*/  ISETP.GE.AND P0, PT, R7.reuse, UR6, PT ;  /* 0x0000000607007c0c */ /* 0x042fe4000bf06270 */
[C---:B------:R-:W-:Y:S02]  /*0250*/  IADD3 R5, PT, PT, R7.reuse, 0x1, RZ ;  /* 0x0000000107057810 */ /* 0x040fe40007ffe0ff */
[----:B------:R-:W-:Y:S02]  /*0260*/  ISETP.LT.OR P1, PT, R7, RZ, P0 ;  /* 0x000000ff0700720c */ /* 0x000fe40000721670 */
[----:B------:R-:W-:Y:S02]  /*0270*/  I2FP.F32.S32 R11, R5 ;  /* 0x00000005000b7245 */ /* 0x000fe40000201400 */
[----:B0-----:R-:W-:-:S02]  /*0280*/  IADD3 R4, PT, PT, R8, 0x1, RZ ;  /* 0x0000000108047810 */ /* 0x001fc40007ffe0ff */
[----:B------:R-:W-:Y:S01]  /*0290*/  I2FP.F32.S32 R15, R8 ;  /* 0x00000008000f7245 */ /* 0x000fe20000201400 */
[----:B------:R-:W-:Y:S01]  /*02a0*/  FADD R14, -R6, R11 ;  /* 0x0000000b060e7221 */ /* 0x000fe20000000100 */
[----:B------:R-:W-:Y:S02]  /*02b0*/  I2FP.F32.S32 R13, R4 ;  /* 0x00000004000d7245 */ /* 0x000fe40000201400 */
[----:B------:R-:W-:Y:S01]  /*02c0*/  ISETP.GE.AND P2, PT, R5, UR6, PT ;  /* 0x0000000605007c0c */ /* 0x000fe2000bf46270 */
[C---:B------:R-:W-:Y:S02]  /*02d0*/  FADD R0, R10.reuse, -R15 ;  /* 0x8000000f0a007221 */ /* 0x040fe40000000000 */
[----:B------:R-:W-:Y:S01]  /*02e0*/  FADD R9, -R10, R13 ;  /* 0x0000000d0a097221 */ /* 0x000fe20000000100 */
[----:B------:R-:W-:Y:S01]  /*02f0*/  ISETP.LT.OR P0, PT, R7, -0x1, P2 ;  /* 0xffffffff0700780c */ /* 0x000fe20001701670 */
[----:B------:R-:W-:-:S12]  /*0300*/  @P1 BRA `(.L_x_70) ;  /* 0x0000000000501947 */ /* 0x000fd80003800000 */
[----:B------:R-:W-:-:S04]  /*0310*/  ISETP.GE.AND P1, PT, R8, UR7, PT ;  /* 0x0000000708007c0c */ /* 0x000fc8000bf26270 */
[----:B------:R-:W-:-:S13]  /*0320*/  ISETP.LT.OR P1, PT, R8, RZ, P1 ;  /* 0x000000ff0800720c */ /* 0x000fda0000f21670 */
[----:B------:R-:W0:Y:S01]  /*0330*/  @!P1 LDC.64 R12, c[0x0][0x380] ;  /* 0x0000e000ff0c9b82 */ /* 0x000e220000000a00 */
[----:B------:R-:W-:Y:S01]  /*0340*/  @!P1 IMAD R11, R7, UR7, R8 ;  /* 0x00000007070b9c24 */ /* 0x000fe2000f8e0208 */
[----:B------:R-:W2:Y:S03]  /*0350*/  @!P1 LDG.E R17, desc[UR4][R2.64] ;  /* 0x0000000402119981 */ /* 0x000ea6000c1e1900 */
[----:B0-----:R-:W-:-:S06]  /*0360*/  @!P1 IMAD.WIDE.U32 R12, R11, 0x4, R12 ;  /* 0x000000040b0c9825 */ /* 0x001fcc00078e000c */
[----:B------:R-:W2:Y:S01]  /*0370*/  @!P1 LDG.E R12, desc[UR4][R12.64] ;  /* 0x000000040c0c9981 */ /* 0x000ea2000c1e1900 */
[----:B------:R-:W-:-:S04]  /*0380*/  ISETP.GE.AND P2, PT, R4, UR7, PT ;  /* 0x0000000704007c0c */ /* 0x000fc8000bf46270 */
[----:B------:R-:W-:-:S13]  /*0390*/  ISETP.LT.OR P2, PT, R8, -0x1, P2 ;  /* 0xffffffff0800780c */ /* 0x000fda0001741670 */
[----:B------:R-:W0:Y:S01]  /*03a0*/  @!P2 LDC.64 R10, c[0x0][0x380] ;  /* 0x0000e000ff0aab82 */ /* 0x000e220000000a00 */
[----:B------:R-:W-:Y:S01]  /*03b0*/  @!P1 FMUL R15, R14, R9 ;  /* 0x000000090e0f9220 */ /* 0x000fe20000400000 */
[----:B------:R-:W-:-:S04]  /*03c0*/  @!P2 IMAD R19, R7, UR7, R4 ;  /* 0x000000070713ac24 */ /* 0x000fc8000f8e0204 */
[----:B0-----:R-:W-:-:S04]  /*03d0*/  @!P2 IMAD.WIDE.U32 R10, R19, 0x4, R10 ;  /* 0x00000004130aa825 */ /* 0x001fc800078e000a */
[----:B--2---:R-:W-:-:S05]  /*03e0*/  @!P1 FFMA R15, R12, R15, R17 ;  /* 0x0000000f0c0f9223 */ /* 0x004fca0000000011 */
[----:B------:R0:W-:Y:S04]  /*03f0*/  @!P1 STG.E desc[UR4][R2.64], R15 ;  /* 0x0000000f02009986 */ /* 0x0001e8000c101904 */
[----:B------:R-:W2:Y:S04]  /*0400*/  @!P2 LDG.E R10, desc[UR4][R10.64] ;  /* 0x000000040a0aa981 */ /* 0x000ea8000c1e1900 */
[----:B------:R-:W2:Y:S01]  /*0410*/  @!P2 LDG.E R17, desc[UR4][R2.64] ;  /* 0x000000040211a981 */ /* 0x000ea2000c1e1900 */
[----:B------:R-:W-:-:S04]  /*0420*/  @!P2 FMUL R13, R14, R0 ;  /* 0x000000000e0da220 */ /* 0x000fc80000400000 */
[----:B--2---:R-:W-:-:S05]  /*0430*/  @!P2 FFMA R13, R10, R13, R17 ;  /* 0x0000000d0a0da223 */ /* 0x004fca0000000011 */
[----:B------:R0:W-:Y:S02]  /*0440*/  @!P2 STG.E desc[UR4][R2.64], R13 ;  /* 0x0000000d0200a986 */ /* 0x0001e4000c101904 */
.L_x_70:
[----:B------:R-:W-:Y:S05]  /*0450*/  BSYNC.RECONVERGENT B0 ;  /* 0x0000000000007941 */ /* 0x000fea0003800200 */
.L_x_69:
[----:B------:R-:W-:Y:S05]  /*0460*/  @P0 EXIT ;  /* 0x000000000000094d */ /* 0x000fea0003800000 */
[C---:B------:R-:W-:Y:S01]  /*0470*/  ISETP.GE.AND P0, PT, R8.reuse, UR7, PT ;  /* 0x0000000708007c0c */ /* 0x040fe2000bf06270 */
[----:B------:R-:W-:Y:S01]  /*0480*/  BSSY.RECONVERGENT B0, `(.L_x_71) ;  /* 0x000000f000007945 */ /* 0x000fe20003800200 */
[----:B------:R-:W-:Y:S02]  /*0490*/  I2FP.F32.S32 R7, R7 ;  /* 0x0000000700077245 */ /* 0x000fe40000201400 */
[----:B------:R-:W-:Y:S02]  /*04a0*/  ISETP.LT.OR P0, PT, R8, RZ, P0 ;  /* 0x000000ff0800720c */ /* 0x000fe40000701670 */
[----:B------:R-:W-:Y:S01]  /*04b0*/  ISETP.GE.AND P1, PT, R4, UR7, PT ;  /* 0x0000000704007c0c */ /* 0x000fe2000bf26270 */
[----:B------:R-:W-:-:S03]  /*04c0*/  FADD R10, R6, -R7 ;  /* 0x80000007060a7221 */ /* 0x000fc60000000000 */
[----:B------:R-:W-:-:S07]  /*04d0*/  ISETP.LT.OR P1, PT, R8, -0x1, P1 ;  /* 0xffffffff0800780c */ /* 0x000fce0000f21670 */
[----:B------:R-:W-:Y:S06]  /*04e0*/  @P0 BRA `(.L_x_72) ;  /* 0x0000000000200947 */ /* 0x000fec0003800000 */
[----:B------:R-:W1:Y:S01]  /*04f0*/  LDC.64 R6, c[0x0][0x380] ;  /* 0x0000e000ff067b82 */ /* 0x000e620000000a00 */
[----:B------:R-:W-:-:S04]  /*0500*/  IMAD R11, R5, UR7, R8 ;  /* 0x00000007050b7c24 */ /* 0x000fc8000f8e0208 */
[----:B-1----:R-:W-:Y:S02]  /*0510*/  IMAD.WIDE.U32 R6, R11, 0x4, R6 ;  /* 0x000000040b067825 */ /* 0x002fe400078e0006 */
[----:B------:R-:W2:Y:S04]  /*0520*/  LDG.E R11, desc[UR4][R2.64] ;  /* 0x00000004020b7981 */ /* 0x000ea8000c1e1900 */
[----:B------:R-:W2:Y:S01]  /*0530*/  LDG.E R6, desc[UR4][R6.64] ;  /* 0x0000000406067981 */ /* 0x000ea2000c1e1900 */
[----:B------:R-:W-:-:S04]  /*0540*/  FMUL R9, R9, R10 ;  /* 0x0000000a09097220 */ /* 0x000fc80000400000 */
[----:B--2---:R-:W-:-:S05]  /*0550*/  FFMA R9, R6, R9, R11 ;  /* 0x0000000906097223 */ /* 0x004fca000000000b */
[----:B------:R1:W-:Y:S02]  /*0560*/  STG.E desc[UR4][R2.64], R9 ;  /* 0x0000000902007986 */ /* 0x0003e4000c101904 */
.L_x_72:
[----:B------:R-:W-:Y:S05]  /*0570*/  BSYNC.RECONVERGENT B0 ;  /* 0x0000000000007941 */ /* 0x000fea0003800200 */
.L_x_71:
[----:B------:R-:W-:Y:S05]  /*0580*/  @P1 EXIT ;  /* 0x000000000000194d */ /* 0x000fea0003800000 */
[----:B------:R-:W2:Y:S01]  /*0590*/  LDC.64 R6, c[0x0][0x380] ;  /* 0x0000e000ff067b82 */ /* 0x000ea20000000a00 */
[----:B------:R-:W-:Y:S01]  /*05a0*/  IMAD R5, R5, UR7, R4 ;  /* 0x0000000705057c24 */ /* 0x000fe2000f8e0204 */
[----:B-1----:R-:W3:Y:S03]  /*05b0*/  LDG.E R9, desc[UR4][R2.64] ;  /* 0x0000000402097981 */ /* 0x002ee6000c1e1900 */
[----:B--2---:R-:W-:-:S06]  /*05c0*/  IMAD.WIDE.U32 R4, R5, 0x4, R6 ;  /* 0x0000000405047825 */ /* 0x004fcc00078e0006 */
[----:B------:R-:W3:Y:S01]  /*05d0*/  LDG.E R4, desc[UR4][R4.64] ;  /* 0x0000000404047981 */ /* 0x000ee2000c1e1900 */
[----:B------:R-:W-:-:S04]  /*05e0*/  FMUL R7, R0, R10 ;  /* 0x0000000a00077220 */ /* 0x000fc80000400000 */
[----:B---3--:R-:W-:-:S05]  /*05f0*/  FFMA R7, R4, R7, R9 ;  /* 0x0000000704077223 */ /* 0x008fca0000000009 */
[----:B------:R-:W-:Y:S01]  /*0600*/  STG.E desc[UR4][R2.64], R7 ;  /* 0x0000000702007986 */ /* 0x000fe2000c101904 */
[----:B------:R-:W-:Y:S05]  /*0610*/  EXIT ;  /* 0x000000000000794d */ /* 0x000fea0003800000 */
.L_x_73:
        /* <DEDUP_REMOVED lines=14> */
.L_x_81:


//--------------------- .nv.shared.reserved.0     --------------------------
	.section	.nv.shared.reserved.0,"aw",@nobits
	.weak		__nv_reservedSMEM_offset_0_alias
	.size		__nv_reservedSMEM_offset_0_alias, 0, 64
	.other		__nv_reservedSMEM_offset_0_alias,@"STO_CUDA_RESERVED_SHARED STV_DEFAULT"
__nv_reservedSMEM_offset_0_alias:
	.zero		0
	.zero		64


//--------------------- .nv.constant0._Z30adjointAffineCubicWarp3DKernelPKfS0_S0_PfiiiS0_ --------------------------
	.section	.nv.constant0._Z30adjointAffineCubicWarp3DKernelPKfS0_S0_PfiiiS0_,"a",@progbits
	.sectionflags	@""
	.align	4
.nv.constant0._Z30adjointAffineCubicWarp3DKernelPKfS0_S0_PfiiiS0_:
	.zero		952


//--------------------- .nv.constant0._Z23affineCubicWarp3DKernelPKfS0_S0_PfiiiS0_ --------------------------
	.section	.nv.constant0._Z23affineCubicWarp3DKernelPKfS0_S0_PfiiiS0_,"a",@progbits
	.sectionflags	@""
	.align	4
.nv.constant0._Z23affineCubicWarp3DKernelPKfS0_S0_PfiiiS0_:
	.zero		952


//--------------------- .nv.constant0._Z30adjointAffineCubicWarp2DKernelPKfS0_S0_PfiiS0_ --------------------------
	.section	.nv.constant0._Z30adjointAffineCubicWarp2DKernelPKfS0_S0_PfiiS0_,"a",@progbits
	.sectionflags	@""
	.align	4
.nv.constant0._Z30adjointAffineCubicWarp2DKernelPKfS0_S0_PfiiS0_:
	.zero		944


//--------------------- .nv.constant0._Z23affineCubicWarp2DKernelPKfS0_S0_PfiiS0_ --------------------------
	.section	.nv.constant0._Z23affineCubicWarp2DKernelPKfS0_S0_PfiiS0_,"a",@progbits
	.sectionflags	@""
	.align	4
.nv.constant0._Z23affineCubicWarp2DKernelPKfS0_S0_PfiiS0_:
	.zero		944


//--------------------- .nv.constant0._Z31adjointAffineLinearWarp3DKernelPKfS0_S0_Pfiii --------------------------
	.section	.nv.constant0._Z31adjointAffineLinearWarp3DKernelPKfS0_S0_Pfiii,"a",@progbits
	.sectionflags	@""
	.align	4
.nv.constant0._Z31adjointAffineLinearWarp3DKernelPKfS0_S0_Pfiii:
	.zero		940


//--------------------- .nv.constant0._Z24affineLinearWarp3DKernelPKfS0_S0_Pfiii --------------------------
	.section	.nv.constant0._Z24affineLinearWarp3DKernelPKfS0_S0_Pfiii,"a",@progbits
	.sectionflags	@""
	.align	4
.nv.constant0._Z24affineLinearWarp3DKernelPKfS0_S0_Pfiii:
	.zero		940


//--------------------- .nv.constant0._Z31adjointAffineLinearWarp2DKernelPKfS0_S0_Pfii --------------------------
	.section	.nv.constant0._Z31adjointAffineLinearWarp2DKernelPKfS0_S0_Pfii,"a",@progbits
	.sectionflags	@""
	.align	4
.nv.constant0._Z31adjointAffineLinearWarp2DKernelPKfS0_S0_Pfii:
	.zero		936


//--------------------- .nv.constant0._Z24affineLinearWarp2DKernelPKfS0_S0_Pfii --------------------------
	.section	.nv.constant0._Z24affineLinearWarp2DKernelPKfS0_S0_Pfii,"a",@progbits
	.sectionflags	@""
	.align	4
.nv.constant0._Z24affineLinearWarp2DKernelPKfS0_S0_Pfii:
	.zero		936


//--------------------- SYMBOLS --------------------------

	.type		.nv.reservedSmem.offset0,@object
	.size		.nv.reservedSmem.offset0,0x4
